//
// Generated by NVIDIA NVVM Compiler
//
// Compiler Build ID: CL-36424714
// Cuda compilation tools, release 13.0, V13.0.88
// Based on NVVM 20.0.0
//

.version 9.0
.target sm_100
.address_size 64

	// .globl	_Z8naive_mmPfS_S_i
// _ZZ8tiled_mmPfS_S_iE4Asub has been demoted
// _ZZ8tiled_mmPfS_S_iE4Bsub has been demoted
// _ZZ17tiled_mm_unrolledPfS_S_iE4Asub has been demoted
// _ZZ17tiled_mm_unrolledPfS_S_iE4Bsub has been demoted
// _ZZ23tiled_mm_fully_unrolledPfS_S_iE4Asub has been demoted
// _ZZ23tiled_mm_fully_unrolledPfS_S_iE4Bsub has been demoted

.visible .entry _Z8naive_mmPfS_S_i(
	.param .u64 .ptr .align 1 _Z8naive_mmPfS_S_i_param_0,
	.param .u64 .ptr .align 1 _Z8naive_mmPfS_S_i_param_1,
	.param .u64 .ptr .align 1 _Z8naive_mmPfS_S_i_param_2,
	.param .u32 _Z8naive_mmPfS_S_i_param_3
)
{
	.reg .pred 	%p<10>;
	.reg .b32 	%r<40>;
	.reg .b32 	%f<67>;
	.reg .b64 	%rd<67>;

	ld.param.u64 	%rd14, [_Z8naive_mmPfS_S_i_param_0];
	ld.param.u64 	%rd15, [_Z8naive_mmPfS_S_i_param_1];
	ld.param.u32 	%r18, [_Z8naive_mmPfS_S_i_param_3];
	cvta.to.global.u64 	%rd1, %rd15;
	cvta.to.global.u64 	%rd2, %rd14;
	mov.u32 	%r19, %ctaid.x;
	mov.u32 	%r20, %ntid.x;
	mov.u32 	%r21, %tid.x;
	mad.lo.s32 	%r1, %r19, %r20, %r21;
	mov.u32 	%r22, %ctaid.y;
	mov.u32 	%r23, %ntid.y;
	mov.u32 	%r24, %tid.y;
	mad.lo.s32 	%r2, %r22, %r23, %r24;
	max.s32 	%r25, %r2, %r1;
	setp.ge.s32 	%p1, %r25, %r18;
	@%p1 bra 	$L__BB0_13;
	mul.lo.s32 	%r3, %r18, %r2;
	and.b32  	%r4, %r18, 7;
	setp.lt.u32 	%p2, %r18, 8;
	mov.f32 	%f66, 0f00000000;
	mov.b32 	%r38, 0;
	@%p2 bra 	$L__BB0_4;
	and.b32  	%r38, %r18, 2147483640;
	neg.s32 	%r36, %r38;
	mul.wide.s32 	%rd16, %r18, 4;
	add.s64 	%rd3, %rd1, %rd16;
	shl.b32 	%r7, %r18, 3;
	mul.wide.s32 	%rd17, %r18, 8;
	add.s64 	%rd4, %rd1, %rd17;
	mul.wide.s32 	%rd18, %r18, 12;
	add.s64 	%rd5, %rd1, %rd18;
	mul.wide.s32 	%rd19, %r18, 16;
	add.s64 	%rd6, %rd1, %rd19;
	mul.wide.s32 	%rd20, %r18, 20;
	add.s64 	%rd7, %rd1, %rd20;
	mul.wide.s32 	%rd21, %r18, 24;
	add.s64 	%rd8, %rd1, %rd21;
	mul.wide.s32 	%rd22, %r18, 28;
	add.s64 	%rd9, %rd1, %rd22;
	mul.wide.u32 	%rd23, %r3, 4;
	add.s64 	%rd24, %rd23, %rd2;
	add.s64 	%rd66, %rd24, 16;
	mov.f32 	%f66, 0f00000000;
	mov.u32 	%r35, %r1;
$L__BB0_3:
	.pragma "nounroll";
	mul.wide.s32 	%rd25, %r35, 4;
	add.s64 	%rd26, %rd3, %rd25;
	add.s64 	%rd27, %rd4, %rd25;
	add.s64 	%rd28, %rd5, %rd25;
	add.s64 	%rd29, %rd6, %rd25;
	add.s64 	%rd30, %rd7, %rd25;
	add.s64 	%rd31, %rd8, %rd25;
	add.s64 	%rd32, %rd9, %rd25;
	add.s64 	%rd33, %rd1, %rd25;
	ld.global.f32 	%f16, [%rd66+-16];
	ld.global.f32 	%f17, [%rd33];
	fma.rn.f32 	%f18, %f16, %f17, %f66;
	ld.global.f32 	%f19, [%rd66+-12];
	ld.global.f32 	%f20, [%rd26];
	fma.rn.f32 	%f21, %f19, %f20, %f18;
	ld.global.f32 	%f22, [%rd66+-8];
	ld.global.f32 	%f23, [%rd27];
	fma.rn.f32 	%f24, %f22, %f23, %f21;
	ld.global.f32 	%f25, [%rd66+-4];
	ld.global.f32 	%f26, [%rd28];
	fma.rn.f32 	%f27, %f25, %f26, %f24;
	ld.global.f32 	%f28, [%rd66];
	ld.global.f32 	%f29, [%rd29];
	fma.rn.f32 	%f30, %f28, %f29, %f27;
	ld.global.f32 	%f31, [%rd66+4];
	ld.global.f32 	%f32, [%rd30];
	fma.rn.f32 	%f33, %f31, %f32, %f30;
	ld.global.f32 	%f34, [%rd66+8];
	ld.global.f32 	%f35, [%rd31];
	fma.rn.f32 	%f36, %f34, %f35, %f33;
	ld.global.f32 	%f37, [%rd66+12];
	ld.global.f32 	%f38, [%rd32];
	fma.rn.f32 	%f66, %f37, %f38, %f36;
	add.s32 	%r36, %r36, 8;
	add.s32 	%r35, %r35, %r7;
	add.s64 	%rd66, %rd66, 32;
	setp.ne.s32 	%p3, %r36, 0;
	@%p3 bra 	$L__BB0_3;
$L__BB0_4:
	setp.eq.s32 	%p4, %r4, 0;
	@%p4 bra 	$L__BB0_12;
	and.b32  	%r13, %r18, 3;
	setp.lt.u32 	%p5, %r4, 4;
	@%p5 bra 	$L__BB0_7;
	add.s32 	%r27, %r38, %r3;
	mul.wide.u32 	%rd34, %r27, 4;
	add.s64 	%rd35, %rd2, %rd34;
	ld.global.f32 	%f40, [%rd35];
	mad.lo.s32 	%r28, %r38, %r18, %r1;
	mul.wide.s32 	%rd36, %r28, 4;
	add.s64 	%rd37, %rd1, %rd36;
	ld.global.f32 	%f41, [%rd37];
	fma.rn.f32 	%f42, %f40, %f41, %f66;
	cvt.u64.u32 	%rd38, %r3;
	cvt.u64.u32 	%rd39, %r38;
	add.s64 	%rd40, %rd39, %rd38;
	shl.b64 	%rd41, %rd40, 2;
	add.s64 	%rd42, %rd2, %rd41;
	ld.global.f32 	%f43, [%rd42+4];
	mul.wide.s32 	%rd43, %r18, 4;
	add.s64 	%rd44, %rd37, %rd43;
	ld.global.f32 	%f44, [%rd44];
	fma.rn.f32 	%f45, %f43, %f44, %f42;
	ld.global.f32 	%f46, [%rd42+8];
	add.s64 	%rd45, %rd44, %rd43;
	ld.global.f32 	%f47, [%rd45];
	fma.rn.f32 	%f48, %f46, %f47, %f45;
	ld.global.f32 	%f49, [%rd42+12];
	add.s64 	%rd46, %rd45, %rd43;
	ld.global.f32 	%f50, [%rd46];
	fma.rn.f32 	%f66, %f49, %f50, %f48;
	add.s32 	%r38, %r38, 4;
$L__BB0_7:
	setp.eq.s32 	%p6, %r13, 0;
	@%p6 bra 	$L__BB0_12;
	setp.eq.s32 	%p7, %r13, 1;
	@%p7 bra 	$L__BB0_10;
	add.s32 	%r29, %r38, %r3;
	mul.wide.u32 	%rd47, %r29, 4;
	add.s64 	%rd48, %rd2, %rd47;
	ld.global.f32 	%f52, [%rd48];
	mad.lo.s32 	%r30, %r38, %r18, %r1;
	mul.wide.s32 	%rd49, %r30, 4;
	add.s64 	%rd50, %rd1, %rd49;
	ld.global.f32 	%f53, [%rd50];
	fma.rn.f32 	%f54, %f52, %f53, %f66;
	cvt.u64.u32 	%rd51, %r3;
	cvt.u64.u32 	%rd52, %r38;
	add.s64 	%rd53, %rd52, %rd51;
	shl.b64 	%rd54, %rd53, 2;
	add.s64 	%rd55, %rd2, %rd54;
	ld.global.f32 	%f55, [%rd55+4];
	mul.wide.s32 	%rd56, %r18, 4;
	add.s64 	%rd57, %rd50, %rd56;
	ld.global.f32 	%f56, [%rd57];
	fma.rn.f32 	%f66, %f55, %f56, %f54;
	add.s32 	%r38, %r38, 2;
$L__BB0_10:
	and.b32  	%r31, %r18, 1;
	setp.eq.b32 	%p8, %r31, 1;
	not.pred 	%p9, %p8;
	@%p9 bra 	$L__BB0_12;
	add.s32 	%r32, %r38, %r3;
	mul.wide.u32 	%rd58, %r32, 4;
	add.s64 	%rd59, %rd2, %rd58;
	ld.global.f32 	%f57, [%rd59];
	mad.lo.s32 	%r33, %r38, %r18, %r1;
	mul.wide.s32 	%rd60, %r33, 4;
	add.s64 	%rd61, %rd1, %rd60;
	ld.global.f32 	%f58, [%rd61];
	fma.rn.f32 	%f66, %f57, %f58, %f66;
$L__BB0_12:
	ld.param.u64 	%rd65, [_Z8naive_mmPfS_S_i_param_2];
	add.s32 	%r34, %r3, %r1;
	cvta.to.global.u64 	%rd62, %rd65;
	mul.wide.s32 	%rd63, %r34, 4;
	add.s64 	%rd64, %rd62, %rd63;
	st.global.f32 	[%rd64], %f66;
$L__BB0_13:
	ret;

}
	// .globl	_Z8tiled_mmPfS_S_i
.visible .entry _Z8tiled_mmPfS_S_i(
	.param .u64 .ptr .align 1 _Z8tiled_mmPfS_S_i_param_0,
	.param .u64 .ptr .align 1 _Z8tiled_mmPfS_S_i_param_1,
	.param .u64 .ptr .align 1 _Z8tiled_mmPfS_S_i_param_2,
	.param .u32 _Z8tiled_mmPfS_S_i_param_3
)
{
	.reg .pred 	%p<9>;
	.reg .b32 	%r<102>;
	.reg .b32 	%f<368>;
	.reg .b64 	%rd<40>;
	// demoted variable
	.shared .align 4 .b8 _ZZ8tiled_mmPfS_S_iE4Asub[1024];
	// demoted variable
	.shared .align 4 .b8 _ZZ8tiled_mmPfS_S_iE4Bsub[1088];
	ld.param.u32 	%r32, [_Z8tiled_mmPfS_S_i_param_3];
	mov.u32 	%r1, %tid.x;
	mov.u32 	%r2, %tid.y;
	mov.u32 	%r33, %ctaid.x;
	shl.b32 	%r3, %r33, 4;
	add.s32 	%r4, %r3, %r1;
	mov.u32 	%r34, %ctaid.y;
	shl.b32 	%r35, %r34, 4;
	add.s32 	%r5, %r35, %r2;
	shr.s32 	%r36, %r32, 31;
	shr.u32 	%r37, %r36, 28;
	add.s32 	%r38, %r32, %r37;
	shr.s32 	%r6, %r38, 4;
	setp.lt.s32 	%p1, %r32, 16;
	mov.f32 	%f367, 0f00000000;
	@%p1 bra 	$L__BB1_9;
	mad.lo.s32 	%r98, %r32, %r5, %r1;
	shl.b32 	%r40, %r2, 6;
	mov.u32 	%r41, _ZZ8tiled_mmPfS_S_iE4Asub;
	add.s32 	%r8, %r41, %r40;
	add.s32 	%r42, %r6, -1;
	setp.lt.u32 	%p2, %r42, 3;
	mov.f32 	%f367, 0f00000000;
	mov.b32 	%r101, 0;
	@%p2 bra 	$L__BB1_4;
	and.b32  	%r101, %r6, 134217724;
	neg.s32 	%r99, %r101;
	add.s32 	%r44, %r2, 48;
	mad.lo.s32 	%r45, %r32, %r44, %r1;
	add.s32 	%r97, %r45, %r3;
	add.s32 	%r46, %r2, 32;
	mad.lo.s32 	%r47, %r32, %r46, %r1;
	add.s32 	%r96, %r47, %r3;
	add.s32 	%r48, %r2, 16;
	mad.lo.s32 	%r49, %r32, %r48, %r1;
	add.s32 	%r95, %r49, %r3;
	mad.lo.s32 	%r50, %r2, %r32, %r1;
	add.s32 	%r94, %r50, %r3;
	mov.f32 	%f367, 0f00000000;
$L__BB1_3:
	.pragma "nounroll";
	ld.param.u64 	%rd36, [_Z8tiled_mmPfS_S_i_param_1];
	ld.param.u64 	%rd33, [_Z8tiled_mmPfS_S_i_param_0];
	cvta.to.global.u64 	%rd4, %rd33;
	mul.wide.s32 	%rd5, %r98, 4;
	add.s64 	%rd6, %rd4, %rd5;
	ld.global.f32 	%f14, [%rd6];
	shl.b32 	%r52, %r1, 2;
	add.s32 	%r53, %r8, %r52;
	st.shared.f32 	[%r53], %f14;
	cvta.to.global.u64 	%rd7, %rd36;
	mul.wide.s32 	%rd8, %r94, 4;
	add.s64 	%rd9, %rd7, %rd8;
	ld.global.f32 	%f15, [%rd9];
	mov.u32 	%r54, _ZZ8tiled_mmPfS_S_iE4Bsub;
	add.s32 	%r55, %r54, %r52;
	mad.lo.s32 	%r56, %r2, 68, %r55;
	st.shared.f32 	[%r56], %f15;
	bar.sync 	0;
	ld.shared.f32 	%f16, [%r8];
	ld.shared.f32 	%f17, [%r55];
	fma.rn.f32 	%f18, %f16, %f17, %f367;
	ld.shared.f32 	%f19, [%r8+4];
	ld.shared.f32 	%f20, [%r55+68];
	fma.rn.f32 	%f21, %f19, %f20, %f18;
	ld.shared.f32 	%f22, [%r8+8];
	ld.shared.f32 	%f23, [%r55+136];
	fma.rn.f32 	%f24, %f22, %f23, %f21;
	ld.shared.f32 	%f25, [%r8+12];
	ld.shared.f32 	%f26, [%r55+204];
	fma.rn.f32 	%f27, %f25, %f26, %f24;
	ld.shared.f32 	%f28, [%r8+16];
	ld.shared.f32 	%f29, [%r55+272];
	fma.rn.f32 	%f30, %f28, %f29, %f27;
	ld.shared.f32 	%f31, [%r8+20];
	ld.shared.f32 	%f32, [%r55+340];
	fma.rn.f32 	%f33, %f31, %f32, %f30;
	ld.shared.f32 	%f34, [%r8+24];
	ld.shared.f32 	%f35, [%r55+408];
	fma.rn.f32 	%f36, %f34, %f35, %f33;
	ld.shared.f32 	%f37, [%r8+28];
	ld.shared.f32 	%f38, [%r55+476];
	fma.rn.f32 	%f39, %f37, %f38, %f36;
	ld.shared.f32 	%f40, [%r8+32];
	ld.shared.f32 	%f41, [%r55+544];
	fma.rn.f32 	%f42, %f40, %f41, %f39;
	ld.shared.f32 	%f43, [%r8+36];
	ld.shared.f32 	%f44, [%r55+612];
	fma.rn.f32 	%f45, %f43, %f44, %f42;
	ld.shared.f32 	%f46, [%r8+40];
	ld.shared.f32 	%f47, [%r55+680];
	fma.rn.f32 	%f48, %f46, %f47, %f45;
	ld.shared.f32 	%f49, [%r8+44];
	ld.shared.f32 	%f50, [%r55+748];
	fma.rn.f32 	%f51, %f49, %f50, %f48;
	ld.shared.f32 	%f52, [%r8+48];
	ld.shared.f32 	%f53, [%r55+816];
	fma.rn.f32 	%f54, %f52, %f53, %f51;
	ld.shared.f32 	%f55, [%r8+52];
	ld.shared.f32 	%f56, [%r55+884];
	fma.rn.f32 	%f57, %f55, %f56, %f54;
	ld.shared.f32 	%f58, [%r8+56];
	ld.shared.f32 	%f59, [%r55+952];
	fma.rn.f32 	%f60, %f58, %f59, %f57;
	ld.shared.f32 	%f61, [%r8+60];
	ld.shared.f32 	%f62, [%r55+1020];
	fma.rn.f32 	%f63, %f61, %f62, %f60;
	bar.sync 	0;
	ld.global.f32 	%f64, [%rd6+64];
	st.shared.f32 	[%r53], %f64;
	mul.wide.s32 	%rd10, %r95, 4;
	add.s64 	%rd11, %rd7, %rd10;
	ld.global.f32 	%f65, [%rd11];
	st.shared.f32 	[%r56], %f65;
	bar.sync 	0;
	ld.shared.f32 	%f66, [%r8];
	ld.shared.f32 	%f67, [%r55];
	fma.rn.f32 	%f68, %f66, %f67, %f63;
	ld.shared.f32 	%f69, [%r8+4];
	ld.shared.f32 	%f70, [%r55+68];
	fma.rn.f32 	%f71, %f69, %f70, %f68;
	ld.shared.f32 	%f72, [%r8+8];
	ld.shared.f32 	%f73, [%r55+136];
	fma.rn.f32 	%f74, %f72, %f73, %f71;
	ld.shared.f32 	%f75, [%r8+12];
	ld.shared.f32 	%f76, [%r55+204];
	fma.rn.f32 	%f77, %f75, %f76, %f74;
	ld.shared.f32 	%f78, [%r8+16];
	ld.shared.f32 	%f79, [%r55+272];
	fma.rn.f32 	%f80, %f78, %f79, %f77;
	ld.shared.f32 	%f81, [%r8+20];
	ld.shared.f32 	%f82, [%r55+340];
	fma.rn.f32 	%f83, %f81, %f82, %f80;
	ld.shared.f32 	%f84, [%r8+24];
	ld.shared.f32 	%f85, [%r55+408];
	fma.rn.f32 	%f86, %f84, %f85, %f83;
	ld.shared.f32 	%f87, [%r8+28];
	ld.shared.f32 	%f88, [%r55+476];
	fma.rn.f32 	%f89, %f87, %f88, %f86;
	ld.shared.f32 	%f90, [%r8+32];
	ld.shared.f32 	%f91, [%r55+544];
	fma.rn.f32 	%f92, %f90, %f91, %f89;
	ld.shared.f32 	%f93, [%r8+36];
	ld.shared.f32 	%f94, [%r55+612];
	fma.rn.f32 	%f95, %f93, %f94, %f92;
	ld.shared.f32 	%f96, [%r8+40];
	ld.shared.f32 	%f97, [%r55+680];
	fma.rn.f32 	%f98, %f96, %f97, %f95;
	ld.shared.f32 	%f99, [%r8+44];
	ld.shared.f32 	%f100, [%r55+748];
	fma.rn.f32 	%f101, %f99, %f100, %f98;
	ld.shared.f32 	%f102, [%r8+48];
	ld.shared.f32 	%f103, [%r55+816];
	fma.rn.f32 	%f104, %f102, %f103, %f101;
	ld.shared.f32 	%f105, [%r8+52];
	ld.shared.f32 	%f106, [%r55+884];
	fma.rn.f32 	%f107, %f105, %f106, %f104;
	ld.shared.f32 	%f108, [%r8+56];
	ld.shared.f32 	%f109, [%r55+952];
	fma.rn.f32 	%f110, %f108, %f109, %f107;
	ld.shared.f32 	%f111, [%r8+60];
	ld.shared.f32 	%f112, [%r55+1020];
	fma.rn.f32 	%f113, %f111, %f112, %f110;
	bar.sync 	0;
	ld.global.f32 	%f114, [%rd6+128];
	st.shared.f32 	[%r53], %f114;
	mul.wide.s32 	%rd12, %r96, 4;
	add.s64 	%rd13, %rd7, %rd12;
	ld.global.f32 	%f115, [%rd13];
	st.shared.f32 	[%r56], %f115;
	bar.sync 	0;
	ld.shared.f32 	%f116, [%r8];
	ld.shared.f32 	%f117, [%r55];
	fma.rn.f32 	%f118, %f116, %f117, %f113;
	ld.shared.f32 	%f119, [%r8+4];
	ld.shared.f32 	%f120, [%r55+68];
	fma.rn.f32 	%f121, %f119, %f120, %f118;
	ld.shared.f32 	%f122, [%r8+8];
	ld.shared.f32 	%f123, [%r55+136];
	fma.rn.f32 	%f124, %f122, %f123, %f121;
	ld.shared.f32 	%f125, [%r8+12];
	ld.shared.f32 	%f126, [%r55+204];
	fma.rn.f32 	%f127, %f125, %f126, %f124;
	ld.shared.f32 	%f128, [%r8+16];
	ld.shared.f32 	%f129, [%r55+272];
	fma.rn.f32 	%f130, %f128, %f129, %f127;
	ld.shared.f32 	%f131, [%r8+20];
	ld.shared.f32 	%f132, [%r55+340];
	fma.rn.f32 	%f133, %f131, %f132, %f130;
	ld.shared.f32 	%f134, [%r8+24];
	ld.shared.f32 	%f135, [%r55+408];
	fma.rn.f32 	%f136, %f134, %f135, %f133;
	ld.shared.f32 	%f137, [%r8+28];
	ld.shared.f32 	%f138, [%r55+476];
	fma.rn.f32 	%f139, %f137, %f138, %f136;
	ld.shared.f32 	%f140, [%r8+32];
	ld.shared.f32 	%f141, [%r55+544];
	fma.rn.f32 	%f142, %f140, %f141, %f139;
	ld.shared.f32 	%f143, [%r8+36];
	ld.shared.f32 	%f144, [%r55+612];
	fma.rn.f32 	%f145, %f143, %f144, %f142;
	ld.shared.f32 	%f146, [%r8+40];
	ld.shared.f32 	%f147, [%r55+680];
	fma.rn.f32 	%f148, %f146, %f147, %f145;
	ld.shared.f32 	%f149, [%r8+44];
	ld.shared.f32 	%f150, [%r55+748];
	fma.rn.f32 	%f151, %f149, %f150, %f148;
	ld.shared.f32 	%f152, [%r8+48];
	ld.shared.f32 	%f153, [%r55+816];
	fma.rn.f32 	%f154, %f152, %f153, %f151;
	ld.shared.f32 	%f155, [%r8+52];
	ld.shared.f32 	%f156, [%r55+884];
	fma.rn.f32 	%f157, %f155, %f156, %f154;
	ld.shared.f32 	%f158, [%r8+56];
	ld.shared.f32 	%f159, [%r55+952];
	fma.rn.f32 	%f160, %f158, %f159, %f157;
	ld.shared.f32 	%f161, [%r8+60];
	ld.shared.f32 	%f162, [%r55+1020];
	fma.rn.f32 	%f163, %f161, %f162, %f160;
	bar.sync 	0;
	ld.global.f32 	%f164, [%rd6+192];
	st.shared.f32 	[%r53], %f164;
	mul.wide.s32 	%rd14, %r97, 4;
	add.s64 	%rd15, %rd7, %rd14;
	ld.global.f32 	%f165, [%rd15];
	st.shared.f32 	[%r56], %f165;
	bar.sync 	0;
	ld.shared.f32 	%f166, [%r8];
	ld.shared.f32 	%f167, [%r55];
	fma.rn.f32 	%f168, %f166, %f167, %f163;
	ld.shared.f32 	%f169, [%r8+4];
	ld.shared.f32 	%f170, [%r55+68];
	fma.rn.f32 	%f171, %f169, %f170, %f168;
	ld.shared.f32 	%f172, [%r8+8];
	ld.shared.f32 	%f173, [%r55+136];
	fma.rn.f32 	%f174, %f172, %f173, %f171;
	ld.shared.f32 	%f175, [%r8+12];
	ld.shared.f32 	%f176, [%r55+204];
	fma.rn.f32 	%f177, %f175, %f176, %f174;
	ld.shared.f32 	%f178, [%r8+16];
	ld.shared.f32 	%f179, [%r55+272];
	fma.rn.f32 	%f180, %f178, %f179, %f177;
	ld.shared.f32 	%f181, [%r8+20];
	ld.shared.f32 	%f182, [%r55+340];
	fma.rn.f32 	%f183, %f181, %f182, %f180;
	ld.shared.f32 	%f184, [%r8+24];
	ld.shared.f32 	%f185, [%r55+408];
	fma.rn.f32 	%f186, %f184, %f185, %f183;
	ld.shared.f32 	%f187, [%r8+28];
	ld.shared.f32 	%f188, [%r55+476];
	fma.rn.f32 	%f189, %f187, %f188, %f186;
	ld.shared.f32 	%f190, [%r8+32];
	ld.shared.f32 	%f191, [%r55+544];
	fma.rn.f32 	%f192, %f190, %f191, %f189;
	ld.shared.f32 	%f193, [%r8+36];
	ld.shared.f32 	%f194, [%r55+612];
	fma.rn.f32 	%f195, %f193, %f194, %f192;
	ld.shared.f32 	%f196, [%r8+40];
	ld.shared.f32 	%f197, [%r55+680];
	fma.rn.f32 	%f198, %f196, %f197, %f195;
	ld.shared.f32 	%f199, [%r8+44];
	ld.shared.f32 	%f200, [%r55+748];
	fma.rn.f32 	%f201, %f199, %f200, %f198;
	ld.shared.f32 	%f202, [%r8+48];
	ld.shared.f32 	%f203, [%r55+816];
	fma.rn.f32 	%f204, %f202, %f203, %f201;
	ld.shared.f32 	%f205, [%r8+52];
	ld.shared.f32 	%f206, [%r55+884];
	fma.rn.f32 	%f207, %f205, %f206, %f204;
	ld.shared.f32 	%f208, [%r8+56];
	ld.shared.f32 	%f209, [%r55+952];
	fma.rn.f32 	%f210, %f208, %f209, %f207;
	ld.shared.f32 	%f211, [%r8+60];
	ld.shared.f32 	%f212, [%r55+1020];
	fma.rn.f32 	%f367, %f211, %f212, %f210;
	bar.sync 	0;
	add.s32 	%r99, %r99, 4;
	add.s32 	%r98, %r98, 64;
	shl.b32 	%r57, %r32, 6;
	add.s32 	%r97, %r97, %r57;
	add.s32 	%r96, %r96, %r57;
	add.s32 	%r95, %r95, %r57;
	add.s32 	%r94, %r94, %r57;
	setp.ne.s32 	%p3, %r99, 0;
	@%p3 bra 	$L__BB1_3;
$L__BB1_4:
	and.b32  	%r28, %r6, 3;
	setp.eq.s32 	%p4, %r28, 0;
	@%p4 bra 	$L__BB1_9;
	setp.eq.s32 	%p5, %r28, 1;
	@%p5 bra 	$L__BB1_7;
	ld.param.u64 	%rd37, [_Z8tiled_mmPfS_S_i_param_1];
	ld.param.u64 	%rd34, [_Z8tiled_mmPfS_S_i_param_0];
	shl.b32 	%r58, %r101, 4;
	mad.lo.s32 	%r63, %r32, %r5, %r1;
	add.s32 	%r64, %r63, %r58;
	cvta.to.global.u64 	%rd16, %rd34;
	mul.wide.s32 	%rd17, %r64, 4;
	add.s64 	%rd18, %rd16, %rd17;
	ld.global.f32 	%f214, [%rd18];
	shl.b32 	%r65, %r1, 2;
	add.s32 	%r66, %r8, %r65;
	st.shared.f32 	[%r66], %f214;
	add.s32 	%r67, %r58, %r2;
	mad.lo.s32 	%r68, %r67, %r32, %r4;
	cvta.to.global.u64 	%rd19, %rd37;
	mul.wide.s32 	%rd20, %r68, 4;
	add.s64 	%rd21, %rd19, %rd20;
	ld.global.f32 	%f215, [%rd21];
	mov.u32 	%r69, _ZZ8tiled_mmPfS_S_iE4Bsub;
	add.s32 	%r70, %r69, %r65;
	mad.lo.s32 	%r71, %r2, 68, %r70;
	st.shared.f32 	[%r71], %f215;
	bar.sync 	0;
	ld.shared.f32 	%f216, [%r8];
	ld.shared.f32 	%f217, [%r70];
	fma.rn.f32 	%f218, %f216, %f217, %f367;
	ld.shared.f32 	%f219, [%r8+4];
	ld.shared.f32 	%f220, [%r70+68];
	fma.rn.f32 	%f221, %f219, %f220, %f218;
	ld.shared.f32 	%f222, [%r8+8];
	ld.shared.f32 	%f223, [%r70+136];
	fma.rn.f32 	%f224, %f222, %f223, %f221;
	ld.shared.f32 	%f225, [%r8+12];
	ld.shared.f32 	%f226, [%r70+204];
	fma.rn.f32 	%f227, %f225, %f226, %f224;
	ld.shared.f32 	%f228, [%r8+16];
	ld.shared.f32 	%f229, [%r70+272];
	fma.rn.f32 	%f230, %f228, %f229, %f227;
	ld.shared.f32 	%f231, [%r8+20];
	ld.shared.f32 	%f232, [%r70+340];
	fma.rn.f32 	%f233, %f231, %f232, %f230;
	ld.shared.f32 	%f234, [%r8+24];
	ld.shared.f32 	%f235, [%r70+408];
	fma.rn.f32 	%f236, %f234, %f235, %f233;
	ld.shared.f32 	%f237, [%r8+28];
	ld.shared.f32 	%f238, [%r70+476];
	fma.rn.f32 	%f239, %f237, %f238, %f236;
	ld.shared.f32 	%f240, [%r8+32];
	ld.shared.f32 	%f241, [%r70+544];
	fma.rn.f32 	%f242, %f240, %f241, %f239;
	ld.shared.f32 	%f243, [%r8+36];
	ld.shared.f32 	%f244, [%r70+612];
	fma.rn.f32 	%f245, %f243, %f244, %f242;
	ld.shared.f32 	%f246, [%r8+40];
	ld.shared.f32 	%f247, [%r70+680];
	fma.rn.f32 	%f248, %f246, %f247, %f245;
	ld.shared.f32 	%f249, [%r8+44];
	ld.shared.f32 	%f250, [%r70+748];
	fma.rn.f32 	%f251, %f249, %f250, %f248;
	ld.shared.f32 	%f252, [%r8+48];
	ld.shared.f32 	%f253, [%r70+816];
	fma.rn.f32 	%f254, %f252, %f253, %f251;
	ld.shared.f32 	%f255, [%r8+52];
	ld.shared.f32 	%f256, [%r70+884];
	fma.rn.f32 	%f257, %f255, %f256, %f254;
	ld.shared.f32 	%f258, [%r8+56];
	ld.shared.f32 	%f259, [%r70+952];
	fma.rn.f32 	%f260, %f258, %f259, %f257;
	ld.shared.f32 	%f261, [%r8+60];
	ld.shared.f32 	%f262, [%r70+1020];
	fma.rn.f32 	%f263, %f261, %f262, %f260;
	bar.sync 	0;
	ld.global.f32 	%f264, [%rd18+64];
	st.shared.f32 	[%r66], %f264;
	add.s32 	%r72, %r67, 16;
	mad.lo.s32 	%r73, %r72, %r32, %r4;
	mul.wide.s32 	%rd22, %r73, 4;
	add.s64 	%rd23, %rd19, %rd22;
	ld.global.f32 	%f265, [%rd23];
	st.shared.f32 	[%r71], %f265;
	bar.sync 	0;
	ld.shared.f32 	%f266, [%r8];
	ld.shared.f32 	%f267, [%r70];
	fma.rn.f32 	%f268, %f266, %f267, %f263;
	ld.shared.f32 	%f269, [%r8+4];
	ld.shared.f32 	%f270, [%r70+68];
	fma.rn.f32 	%f271, %f269, %f270, %f268;
	ld.shared.f32 	%f272, [%r8+8];
	ld.shared.f32 	%f273, [%r70+136];
	fma.rn.f32 	%f274, %f272, %f273, %f271;
	ld.shared.f32 	%f275, [%r8+12];
	ld.shared.f32 	%f276, [%r70+204];
	fma.rn.f32 	%f277, %f275, %f276, %f274;
	ld.shared.f32 	%f278, [%r8+16];
	ld.shared.f32 	%f279, [%r70+272];
	fma.rn.f32 	%f280, %f278, %f279, %f277;
	ld.shared.f32 	%f281, [%r8+20];
	ld.shared.f32 	%f282, [%r70+340];
	fma.rn.f32 	%f283, %f281, %f282, %f280;
	ld.shared.f32 	%f284, [%r8+24];
	ld.shared.f32 	%f285, [%r70+408];
	fma.rn.f32 	%f286, %f284, %f285, %f283;
	ld.shared.f32 	%f287, [%r8+28];
	ld.shared.f32 	%f288, [%r70+476];
	fma.rn.f32 	%f289, %f287, %f288, %f286;
	ld.shared.f32 	%f290, [%r8+32];
	ld.shared.f32 	%f291, [%r70+544];
	fma.rn.f32 	%f292, %f290, %f291, %f289;
	ld.shared.f32 	%f293, [%r8+36];
	ld.shared.f32 	%f294, [%r70+612];
	fma.rn.f32 	%f295, %f293, %f294, %f292;
	ld.shared.f32 	%f296, [%r8+40];
	ld.shared.f32 	%f297, [%r70+680];
	fma.rn.f32 	%f298, %f296, %f297, %f295;
	ld.shared.f32 	%f299, [%r8+44];
	ld.shared.f32 	%f300, [%r70+748];
	fma.rn.f32 	%f301, %f299, %f300, %f298;
	ld.shared.f32 	%f302, [%r8+48];
	ld.shared.f32 	%f303, [%r70+816];
	fma.rn.f32 	%f304, %f302, %f303, %f301;
	ld.shared.f32 	%f305, [%r8+52];
	ld.shared.f32 	%f306, [%r70+884];
	fma.rn.f32 	%f307, %f305, %f306, %f304;
	ld.shared.f32 	%f308, [%r8+56];
	ld.shared.f32 	%f309, [%r70+952];
	fma.rn.f32 	%f310, %f308, %f309, %f307;
	ld.shared.f32 	%f311, [%r8+60];
	ld.shared.f32 	%f312, [%r70+1020];
	fma.rn.f32 	%f367, %f311, %f312, %f310;
	bar.sync 	0;
	add.s32 	%r101, %r101, 2;
$L__BB1_7:
	and.b32  	%r74, %r6, 1;
	setp.eq.b32 	%p6, %r74, 1;
	not.pred 	%p7, %p6;
	@%p7 bra 	$L__BB1_9;
	ld.param.u64 	%rd38, [_Z8tiled_mmPfS_S_i_param_1];
	ld.param.u64 	%rd35, [_Z8tiled_mmPfS_S_i_param_0];
	shl.b32 	%r75, %r101, 4;
	mad.lo.s32 	%r80, %r32, %r5, %r1;
	add.s32 	%r81, %r80, %r75;
	cvta.to.global.u64 	%rd24, %rd35;
	mul.wide.s32 	%rd25, %r81, 4;
	add.s64 	%rd26, %rd24, %rd25;
	ld.global.f32 	%f313, [%rd26];
	shl.b32 	%r82, %r1, 2;
	add.s32 	%r83, %r8, %r82;
	st.shared.f32 	[%r83], %f313;
	add.s32 	%r84, %r75, %r2;
	mad.lo.s32 	%r85, %r84, %r32, %r4;
	cvta.to.global.u64 	%rd27, %rd38;
	mul.wide.s32 	%rd28, %r85, 4;
	add.s64 	%rd29, %rd27, %rd28;
	ld.global.f32 	%f314, [%rd29];
	mov.u32 	%r86, _ZZ8tiled_mmPfS_S_iE4Bsub;
	add.s32 	%r87, %r86, %r82;
	mad.lo.s32 	%r88, %r2, 68, %r87;
	st.shared.f32 	[%r88], %f314;
	bar.sync 	0;
	ld.shared.f32 	%f315, [%r8];
	ld.shared.f32 	%f316, [%r87];
	fma.rn.f32 	%f317, %f315, %f316, %f367;
	ld.shared.f32 	%f318, [%r8+4];
	ld.shared.f32 	%f319, [%r87+68];
	fma.rn.f32 	%f320, %f318, %f319, %f317;
	ld.shared.f32 	%f321, [%r8+8];
	ld.shared.f32 	%f322, [%r87+136];
	fma.rn.f32 	%f323, %f321, %f322, %f320;
	ld.shared.f32 	%f324, [%r8+12];
	ld.shared.f32 	%f325, [%r87+204];
	fma.rn.f32 	%f326, %f324, %f325, %f323;
	ld.shared.f32 	%f327, [%r8+16];
	ld.shared.f32 	%f328, [%r87+272];
	fma.rn.f32 	%f329, %f327, %f328, %f326;
	ld.shared.f32 	%f330, [%r8+20];
	ld.shared.f32 	%f331, [%r87+340];
	fma.rn.f32 	%f332, %f330, %f331, %f329;
	ld.shared.f32 	%f333, [%r8+24];
	ld.shared.f32 	%f334, [%r87+408];
	fma.rn.f32 	%f335, %f333, %f334, %f332;
	ld.shared.f32 	%f336, [%r8+28];
	ld.shared.f32 	%f337, [%r87+476];
	fma.rn.f32 	%f338, %f336, %f337, %f335;
	ld.shared.f32 	%f339, [%r8+32];
	ld.shared.f32 	%f340, [%r87+544];
	fma.rn.f32 	%f341, %f339, %f340, %f338;
	ld.shared.f32 	%f342, [%r8+36];
	ld.shared.f32 	%f343, [%r87+612];
	fma.rn.f32 	%f344, %f342, %f343, %f341;
	ld.shared.f32 	%f345, [%r8+40];
	ld.shared.f32 	%f346, [%r87+680];
	fma.rn.f32 	%f347, %f345, %f346, %f344;
	ld.shared.f32 	%f348, [%r8+44];
	ld.shared.f32 	%f349, [%r87+748];
	fma.rn.f32 	%f350, %f348, %f349, %f347;
	ld.shared.f32 	%f351, [%r8+48];
	ld.shared.f32 	%f352, [%r87+816];
	fma.rn.f32 	%f353, %f351, %f352, %f350;
	ld.shared.f32 	%f354, [%r8+52];
	ld.shared.f32 	%f355, [%r87+884];
	fma.rn.f32 	%f356, %f354, %f355, %f353;
	ld.shared.f32 	%f357, [%r8+56];
	ld.shared.f32 	%f358, [%r87+952];
	fma.rn.f32 	%f359, %f357, %f358, %f356;
	ld.shared.f32 	%f360, [%r8+60];
	ld.shared.f32 	%f361, [%r87+1020];
	fma.rn.f32 	%f367, %f360, %f361, %f359;
	bar.sync 	0;
$L__BB1_9:
	max.s32 	%r92, %r5, %r4;
	setp.ge.s32 	%p8, %r92, %r32;
	@%p8 bra 	$L__BB1_11;
	ld.param.u64 	%rd39, [_Z8tiled_mmPfS_S_i_param_2];
	mad.lo.s32 	%r93, %r32, %r5, %r4;
	cvta.to.global.u64 	%rd30, %rd39;
	mul.wide.s32 	%rd31, %r93, 4;
	add.s64 	%rd32, %rd30, %rd31;
	st.global.f32 	[%rd32], %f367;
$L__BB1_11:
	ret;

}
	// .globl	_Z17tiled_mm_unrolledPfS_S_i
.visible .entry _Z17tiled_mm_unrolledPfS_S_i(
	.param .u64 .ptr .align 1 _Z17tiled_mm_unrolledPfS_S_i_param_0,
	.param .u64 .ptr .align 1 _Z17tiled_mm_unrolledPfS_S_i_param_1,
	.param .u64 .ptr .align 1 _Z17tiled_mm_unrolledPfS_S_i_param_2,
	.param .u32 _Z17tiled_mm_unrolledPfS_S_i_param_3
)
{
	.reg .pred 	%p<9>;
	.reg .b32 	%r<102>;
	.reg .b32 	%f<368>;
	.reg .b64 	%rd<40>;
	// demoted variable
	.shared .align 4 .b8 _ZZ17tiled_mm_unrolledPfS_S_iE4Asub[1024];
	// demoted variable
	.shared .align 4 .b8 _ZZ17tiled_mm_unrolledPfS_S_iE4Bsub[1088];
	ld.param.u32 	%r32, [_Z17tiled_mm_unrolledPfS_S_i_param_3];
	mov.u32 	%r1, %tid.x;
	mov.u32 	%r2, %tid.y;
	mov.u32 	%r33, %ctaid.x;
	shl.b32 	%r3, %r33, 4;
	add.s32 	%r4, %r3, %r1;
	mov.u32 	%r34, %ctaid.y;
	shl.b32 	%r35, %r34, 4;
	add.s32 	%r5, %r35, %r2;
	shr.s32 	%r36, %r32, 31;
	shr.u32 	%r37, %r36, 28;
	add.s32 	%r38, %r32, %r37;
	shr.s32 	%r6, %r38, 4;
	setp.lt.s32 	%p1, %r32, 16;
	mov.f32 	%f367, 0f00000000;
	@%p1 bra 	$L__BB2_9;
	mad.lo.s32 	%r98, %r32, %r5, %r1;
	shl.b32 	%r40, %r2, 6;
	mov.u32 	%r41, _ZZ17tiled_mm_unrolledPfS_S_iE4Asub;
	add.s32 	%r8, %r41, %r40;
	add.s32 	%r42, %r6, -1;
	setp.lt.u32 	%p2, %r42, 3;
	mov.f32 	%f367, 0f00000000;
	mov.b32 	%r101, 0;
	@%p2 bra 	$L__BB2_4;
	and.b32  	%r101, %r6, 134217724;
	neg.s32 	%r99, %r101;
	add.s32 	%r44, %r2, 48;
	mad.lo.s32 	%r45, %r32, %r44, %r1;
	add.s32 	%r97, %r45, %r3;
	add.s32 	%r46, %r2, 32;
	mad.lo.s32 	%r47, %r32, %r46, %r1;
	add.s32 	%r96, %r47, %r3;
	add.s32 	%r48, %r2, 16;
	mad.lo.s32 	%r49, %r32, %r48, %r1;
	add.s32 	%r95, %r49, %r3;
	mad.lo.s32 	%r50, %r2, %r32, %r1;
	add.s32 	%r94, %r50, %r3;
	mov.f32 	%f367, 0f00000000;
$L__BB2_3:
	.pragma "nounroll";
	ld.param.u64 	%rd36, [_Z17tiled_mm_unrolledPfS_S_i_param_1];
	ld.param.u64 	%rd33, [_Z17tiled_mm_unrolledPfS_S_i_param_0];
	cvta.to.global.u64 	%rd4, %rd33;
	mul.wide.s32 	%rd5, %r98, 4;
	add.s64 	%rd6, %rd4, %rd5;
	ld.global.f32 	%f14, [%rd6];
	shl.b32 	%r52, %r1, 2;
	add.s32 	%r53, %r8, %r52;
	st.shared.f32 	[%r53], %f14;
	cvta.to.global.u64 	%rd7, %rd36;
	mul.wide.s32 	%rd8, %r94, 4;
	add.s64 	%rd9, %rd7, %rd8;
	ld.global.f32 	%f15, [%rd9];
	mov.u32 	%r54, _ZZ17tiled_mm_unrolledPfS_S_iE4Bsub;
	add.s32 	%r55, %r54, %r52;
	mad.lo.s32 	%r56, %r2, 68, %r55;
	st.shared.f32 	[%r56], %f15;
	bar.sync 	0;
	ld.shared.f32 	%f16, [%r8];
	ld.shared.f32 	%f17, [%r55];
	fma.rn.f32 	%f18, %f16, %f17, %f367;
	ld.shared.f32 	%f19, [%r8+4];
	ld.shared.f32 	%f20, [%r55+68];
	fma.rn.f32 	%f21, %f19, %f20, %f18;
	ld.shared.f32 	%f22, [%r8+8];
	ld.shared.f32 	%f23, [%r55+136];
	fma.rn.f32 	%f24, %f22, %f23, %f21;
	ld.shared.f32 	%f25, [%r8+12];
	ld.shared.f32 	%f26, [%r55+204];
	fma.rn.f32 	%f27, %f25, %f26, %f24;
	ld.shared.f32 	%f28, [%r8+16];
	ld.shared.f32 	%f29, [%r55+272];
	fma.rn.f32 	%f30, %f28, %f29, %f27;
	ld.shared.f32 	%f31, [%r8+20];
	ld.shared.f32 	%f32, [%r55+340];
	fma.rn.f32 	%f33, %f31, %f32, %f30;
	ld.shared.f32 	%f34, [%r8+24];
	ld.shared.f32 	%f35, [%r55+408];
	fma.rn.f32 	%f36, %f34, %f35, %f33;
	ld.shared.f32 	%f37, [%r8+28];
	ld.shared.f32 	%f38, [%r55+476];
	fma.rn.f32 	%f39, %f37, %f38, %f36;
	ld.shared.f32 	%f40, [%r8+32];
	ld.shared.f32 	%f41, [%r55+544];
	fma.rn.f32 	%f42, %f40, %f41, %f39;
	ld.shared.f32 	%f43, [%r8+36];
	ld.shared.f32 	%f44, [%r55+612];
	fma.rn.f32 	%f45, %f43, %f44, %f42;
	ld.shared.f32 	%f46, [%r8+40];
	ld.shared.f32 	%f47, [%r55+680];
	fma.rn.f32 	%f48, %f46, %f47, %f45;
	ld.shared.f32 	%f49, [%r8+44];
	ld.shared.f32 	%f50, [%r55+748];
	fma.rn.f32 	%f51, %f49, %f50, %f48;
	ld.shared.f32 	%f52, [%r8+48];
	ld.shared.f32 	%f53, [%r55+816];
	fma.rn.f32 	%f54, %f52, %f53, %f51;
	ld.shared.f32 	%f55, [%r8+52];
	ld.shared.f32 	%f56, [%r55+884];
	fma.rn.f32 	%f57, %f55, %f56, %f54;
	ld.shared.f32 	%f58, [%r8+56];
	ld.shared.f32 	%f59, [%r55+952];
	fma.rn.f32 	%f60, %f58, %f59, %f57;
	ld.shared.f32 	%f61, [%r8+60];
	ld.shared.f32 	%f62, [%r55+1020];
	fma.rn.f32 	%f63, %f61, %f62, %f60;
	bar.sync 	0;
	ld.global.f32 	%f64, [%rd6+64];
	st.shared.f32 	[%r53], %f64;
	mul.wide.s32 	%rd10, %r95, 4;
	add.s64 	%rd11, %rd7, %rd10;
	ld.global.f32 	%f65, [%rd11];
	st.shared.f32 	[%r56], %f65;
	bar.sync 	0;
	ld.shared.f32 	%f66, [%r8];
	ld.shared.f32 	%f67, [%r55];
	fma.rn.f32 	%f68, %f66, %f67, %f63;
	ld.shared.f32 	%f69, [%r8+4];
	ld.shared.f32 	%f70, [%r55+68];
	fma.rn.f32 	%f71, %f69, %f70, %f68;
	ld.shared.f32 	%f72, [%r8+8];
	ld.shared.f32 	%f73, [%r55+136];
	fma.rn.f32 	%f74, %f72, %f73, %f71;
	ld.shared.f32 	%f75, [%r8+12];
	ld.shared.f32 	%f76, [%r55+204];
	fma.rn.f32 	%f77, %f75, %f76, %f74;
	ld.shared.f32 	%f78, [%r8+16];
	ld.shared.f32 	%f79, [%r55+272];
	fma.rn.f32 	%f80, %f78, %f79, %f77;
	ld.shared.f32 	%f81, [%r8+20];
	ld.shared.f32 	%f82, [%r55+340];
	fma.rn.f32 	%f83, %f81, %f82, %f80;
	ld.shared.f32 	%f84, [%r8+24];
	ld.shared.f32 	%f85, [%r55+408];
	fma.rn.f32 	%f86, %f84, %f85, %f83;
	ld.shared.f32 	%f87, [%r8+28];
	ld.shared.f32 	%f88, [%r55+476];
	fma.rn.f32 	%f89, %f87, %f88, %f86;
	ld.shared.f32 	%f90, [%r8+32];
	ld.shared.f32 	%f91, [%r55+544];
	fma.rn.f32 	%f92, %f90, %f91, %f89;
	ld.shared.f32 	%f93, [%r8+36];
	ld.shared.f32 	%f94, [%r55+612];
	fma.rn.f32 	%f95, %f93, %f94, %f92;
	ld.shared.f32 	%f96, [%r8+40];
	ld.shared.f32 	%f97, [%r55+680];
	fma.rn.f32 	%f98, %f96, %f97, %f95;
	ld.shared.f32 	%f99, [%r8+44];
	ld.shared.f32 	%f100, [%r55+748];
	fma.rn.f32 	%f101, %f99, %f100, %f98;
	ld.shared.f32 	%f102, [%r8+48];
	ld.shared.f32 	%f103, [%r55+816];
	fma.rn.f32 	%f104, %f102, %f103, %f101;
	ld.shared.f32 	%f105, [%r8+52];
	ld.shared.f32 	%f106, [%r55+884];
	fma.rn.f32 	%f107, %f105, %f106, %f104;
	ld.shared.f32 	%f108, [%r8+56];
	ld.shared.f32 	%f109, [%r55+952];
	fma.rn.f32 	%f110, %f108, %f109, %f107;
	ld.shared.f32 	%f111, [%r8+60];
	ld.shared.f32 	%f112, [%r55+1020];
	fma.rn.f32 	%f113, %f111, %f112, %f110;
	bar.sync 	0;
	ld.global.f32 	%f114, [%rd6+128];
	st.shared.f32 	[%r53], %f114;
	mul.wide.s32 	%rd12, %r96, 4;
	add.s64 	%rd13, %rd7, %rd12;
	ld.global.f32 	%f115, [%rd13];
	st.shared.f32 	[%r56], %f115;
	bar.sync 	0;
	ld.shared.f32 	%f116, [%r8];
	ld.shared.f32 	%f117, [%r55];
	fma.rn.f32 	%f118, %f116, %f117, %f113;
	ld.shared.f32 	%f119, [%r8+4];
	ld.shared.f32 	%f120, [%r55+68];
	fma.rn.f32 	%f121, %f119, %f120, %f118;
	ld.shared.f32 	%f122, [%r8+8];
	ld.shared.f32 	%f123, [%r55+136];
	fma.rn.f32 	%f124, %f122, %f123, %f121;
	ld.shared.f32 	%f125, [%r8+12];
	ld.shared.f32 	%f126, [%r55+204];
	fma.rn.f32 	%f127, %f125, %f126, %f124;
	ld.shared.f32 	%f128, [%r8+16];
	ld.shared.f32 	%f129, [%r55+272];
	fma.rn.f32 	%f130, %f128, %f129, %f127;
	ld.shared.f32 	%f131, [%r8+20];
	ld.shared.f32 	%f132, [%r55+340];
	fma.rn.f32 	%f133, %f131, %f132, %f130;
	ld.shared.f32 	%f134, [%r8+24];
	ld.shared.f32 	%f135, [%r55+408];
	fma.rn.f32 	%f136, %f134, %f135, %f133;
	ld.shared.f32 	%f137, [%r8+28];
	ld.shared.f32 	%f138, [%r55+476];
	fma.rn.f32 	%f139, %f137, %f138, %f136;
	ld.shared.f32 	%f140, [%r8+32];
	ld.shared.f32 	%f141, [%r55+544];
	fma.rn.f32 	%f142, %f140, %f141, %f139;
	ld.shared.f32 	%f143, [%r8+36];
	ld.shared.f32 	%f144, [%r55+612];
	fma.rn.f32 	%f145, %f143, %f144, %f142;
	ld.shared.f32 	%f146, [%r8+40];
	ld.shared.f32 	%f147, [%r55+680];
	fma.rn.f32 	%f148, %f146, %f147, %f145;
	ld.shared.f32 	%f149, [%r8+44];
	ld.shared.f32 	%f150, [%r55+748];
	fma.rn.f32 	%f151, %f149, %f150, %f148;
	ld.shared.f32 	%f152, [%r8+48];
	ld.shared.f32 	%f153, [%r55+816];
	fma.rn.f32 	%f154, %f152, %f153, %f151;
	ld.shared.f32 	%f155, [%r8+52];
	ld.shared.f32 	%f156, [%r55+884];
	fma.rn.f32 	%f157, %f155, %f156, %f154;
	ld.shared.f32 	%f158, [%r8+56];
	ld.shared.f32 	%f159, [%r55+952];
	fma.rn.f32 	%f160, %f158, %f159, %f157;
	ld.shared.f32 	%f161, [%r8+60];
	ld.shared.f32 	%f162, [%r55+1020];
	fma.rn.f32 	%f163, %f161, %f162, %f160;
	bar.sync 	0;
	ld.global.f32 	%f164, [%rd6+192];
	st.shared.f32 	[%r53], %f164;
	mul.wide.s32 	%rd14, %r97, 4;
	add.s64 	%rd15, %rd7, %rd14;
	ld.global.f32 	%f165, [%rd15];
	st.shared.f32 	[%r56], %f165;
	bar.sync 	0;
	ld.shared.f32 	%f166, [%r8];
	ld.shared.f32 	%f167, [%r55];
	fma.rn.f32 	%f168, %f166, %f167, %f163;
	ld.shared.f32 	%f169, [%r8+4];
	ld.shared.f32 	%f170, [%r55+68];
	fma.rn.f32 	%f171, %f169, %f170, %f168;
	ld.shared.f32 	%f172, [%r8+8];
	ld.shared.f32 	%f173, [%r55+136];
	fma.rn.f32 	%f174, %f172, %f173, %f171;
	ld.shared.f32 	%f175, [%r8+12];
	ld.shared.f32 	%f176, [%r55+204];
	fma.rn.f32 	%f177, %f175, %f176, %f174;
	ld.shared.f32 	%f178, [%r8+16];
	ld.shared.f32 	%f179, [%r55+272];
	fma.rn.f32 	%f180, %f178, %f179, %f177;
	ld.shared.f32 	%f181, [%r8+20];
	ld.shared.f32 	%f182, [%r55+340];
	fma.rn.f32 	%f183, %f181, %f182, %f180;
	ld.shared.f32 	%f184, [%r8+24];
	ld.shared.f32 	%f185, [%r55+408];
	fma.rn.f32 	%f186, %f184, %f185, %f183;
	ld.shared.f32 	%f187, [%r8+28];
	ld.shared.f32 	%f188, [%r55+476];
	fma.rn.f32 	%f189, %f187, %f188, %f186;
	ld.shared.f32 	%f190, [%r8+32];
	ld.shared.f32 	%f191, [%r55+544];
	fma.rn.f32 	%f192, %f190, %f191, %f189;
	ld.shared.f32 	%f193, [%r8+36];
	ld.shared.f32 	%f194, [%r55+612];
	fma.rn.f32 	%f195, %f193, %f194, %f192;
	ld.shared.f32 	%f196, [%r8+40];
	ld.shared.f32 	%f197, [%r55+680];
	fma.rn.f32 	%f198, %f196, %f197, %f195;
	ld.shared.f32 	%f199, [%r8+44];
	ld.shared.f32 	%f200, [%r55+748];
	fma.rn.f32 	%f201, %f199, %f200, %f198;
	ld.shared.f32 	%f202, [%r8+48];
	ld.shared.f32 	%f203, [%r55+816];
	fma.rn.f32 	%f204, %f202, %f203, %f201;
	ld.shared.f32 	%f205, [%r8+52];
	ld.shared.f32 	%f206, [%r55+884];
	fma.rn.f32 	%f207, %f205, %f206, %f204;
	ld.shared.f32 	%f208, [%r8+56];
	ld.shared.f32 	%f209, [%r55+952];
	fma.rn.f32 	%f210, %f208, %f209, %f207;
	ld.shared.f32 	%f211, [%r8+60];
	ld.shared.f32 	%f212, [%r55+1020];
	fma.rn.f32 	%f367, %f211, %f212, %f210;
	bar.sync 	0;
	add.s32 	%r99, %r99, 4;
	add.s32 	%r98, %r98, 64;
	shl.b32 	%r57, %r32, 6;
	add.s32 	%r97, %r97, %r57;
	add.s32 	%r96, %r96, %r57;
	add.s32 	%r95, %r95, %r57;
	add.s32 	%r94, %r94, %r57;
	setp.ne.s32 	%p3, %r99, 0;
	@%p3 bra 	$L__BB2_3;
$L__BB2_4:
	and.b32  	%r28, %r6, 3;
	setp.eq.s32 	%p4, %r28, 0;
	@%p4 bra 	$L__BB2_9;
	setp.eq.s32 	%p5, %r28, 1;
	@%p5 bra 	$L__BB2_7;
	ld.param.u64 	%rd37, [_Z17tiled_mm_unrolledPfS_S_i_param_1];
	ld.param.u64 	%rd34, [_Z17tiled_mm_unrolledPfS_S_i_param_0];
	shl.b32 	%r58, %r101, 4;
	add.s32 	%r59, %r58, %r2;
	mad.lo.s32 	%r64, %r32, %r5, %r1;
	add.s32 	%r65, %r64, %r58;
	cvta.to.global.u64 	%rd16, %rd34;
	mul.wide.s32 	%rd17, %r65, 4;
	add.s64 	%rd18, %rd16, %rd17;
	ld.global.f32 	%f214, [%rd18];
	shl.b32 	%r66, %r1, 2;
	add.s32 	%r67, %r8, %r66;
	st.shared.f32 	[%r67], %f214;
	mad.lo.s32 	%r68, %r59, %r32, %r4;
	cvta.to.global.u64 	%rd19, %rd37;
	mul.wide.s32 	%rd20, %r68, 4;
	add.s64 	%rd21, %rd19, %rd20;
	ld.global.f32 	%f215, [%rd21];
	mov.u32 	%r69, _ZZ17tiled_mm_unrolledPfS_S_iE4Bsub;
	add.s32 	%r70, %r69, %r66;
	mad.lo.s32 	%r71, %r2, 68, %r70;
	st.shared.f32 	[%r71], %f215;
	bar.sync 	0;
	ld.shared.f32 	%f216, [%r8];
	ld.shared.f32 	%f217, [%r70];
	fma.rn.f32 	%f218, %f216, %f217, %f367;
	ld.shared.f32 	%f219, [%r8+4];
	ld.shared.f32 	%f220, [%r70+68];
	fma.rn.f32 	%f221, %f219, %f220, %f218;
	ld.shared.f32 	%f222, [%r8+8];
	ld.shared.f32 	%f223, [%r70+136];
	fma.rn.f32 	%f224, %f222, %f223, %f221;
	ld.shared.f32 	%f225, [%r8+12];
	ld.shared.f32 	%f226, [%r70+204];
	fma.rn.f32 	%f227, %f225, %f226, %f224;
	ld.shared.f32 	%f228, [%r8+16];
	ld.shared.f32 	%f229, [%r70+272];
	fma.rn.f32 	%f230, %f228, %f229, %f227;
	ld.shared.f32 	%f231, [%r8+20];
	ld.shared.f32 	%f232, [%r70+340];
	fma.rn.f32 	%f233, %f231, %f232, %f230;
	ld.shared.f32 	%f234, [%r8+24];
	ld.shared.f32 	%f235, [%r70+408];
	fma.rn.f32 	%f236, %f234, %f235, %f233;
	ld.shared.f32 	%f237, [%r8+28];
	ld.shared.f32 	%f238, [%r70+476];
	fma.rn.f32 	%f239, %f237, %f238, %f236;
	ld.shared.f32 	%f240, [%r8+32];
	ld.shared.f32 	%f241, [%r70+544];
	fma.rn.f32 	%f242, %f240, %f241, %f239;
	ld.shared.f32 	%f243, [%r8+36];
	ld.shared.f32 	%f244, [%r70+612];
	fma.rn.f32 	%f245, %f243, %f244, %f242;
	ld.shared.f32 	%f246, [%r8+40];
	ld.shared.f32 	%f247, [%r70+680];
	fma.rn.f32 	%f248, %f246, %f247, %f245;
	ld.shared.f32 	%f249, [%r8+44];
	ld.shared.f32 	%f250, [%r70+748];
	fma.rn.f32 	%f251, %f249, %f250, %f248;
	ld.shared.f32 	%f252, [%r8+48];
	ld.shared.f32 	%f253, [%r70+816];
	fma.rn.f32 	%f254, %f252, %f253, %f251;
	ld.shared.f32 	%f255, [%r8+52];
	ld.shared.f32 	%f256, [%r70+884];
	fma.rn.f32 	%f257, %f255, %f256, %f254;
	ld.shared.f32 	%f258, [%r8+56];
	ld.shared.f32 	%f259, [%r70+952];
	fma.rn.f32 	%f260, %f258, %f259, %f257;
	ld.shared.f32 	%f261, [%r8+60];
	ld.shared.f32 	%f262, [%r70+1020];
	fma.rn.f32 	%f263, %f261, %f262, %f260;
	bar.sync 	0;
	add.s32 	%r72, %r59, 16;
	ld.global.f32 	%f264, [%rd18+64];
	st.shared.f32 	[%r67], %f264;
	mad.lo.s32 	%r73, %r72, %r32, %r4;
	mul.wide.s32 	%rd22, %r73, 4;
	add.s64 	%rd23, %rd19, %rd22;
	ld.global.f32 	%f265, [%rd23];
	st.shared.f32 	[%r71], %f265;
	bar.sync 	0;
	ld.shared.f32 	%f266, [%r8];
	ld.shared.f32 	%f267, [%r70];
	fma.rn.f32 	%f268, %f266, %f267, %f263;
	ld.shared.f32 	%f269, [%r8+4];
	ld.shared.f32 	%f270, [%r70+68];
	fma.rn.f32 	%f271, %f269, %f270, %f268;
	ld.shared.f32 	%f272, [%r8+8];
	ld.shared.f32 	%f273, [%r70+136];
	fma.rn.f32 	%f274, %f272, %f273, %f271;
	ld.shared.f32 	%f275, [%r8+12];
	ld.shared.f32 	%f276, [%r70+204];
	fma.rn.f32 	%f277, %f275, %f276, %f274;
	ld.shared.f32 	%f278, [%r8+16];
	ld.shared.f32 	%f279, [%r70+272];
	fma.rn.f32 	%f280, %f278, %f279, %f277;
	ld.shared.f32 	%f281, [%r8+20];
	ld.shared.f32 	%f282, [%r70+340];
	fma.rn.f32 	%f283, %f281, %f282, %f280;
	ld.shared.f32 	%f284, [%r8+24];
	ld.shared.f32 	%f285, [%r70+408];
	fma.rn.f32 	%f286, %f284, %f285, %f283;
	ld.shared.f32 	%f287, [%r8+28];
	ld.shared.f32 	%f288, [%r70+476];
	fma.rn.f32 	%f289, %f287, %f288, %f286;
	ld.shared.f32 	%f290, [%r8+32];
	ld.shared.f32 	%f291, [%r70+544];
	fma.rn.f32 	%f292, %f290, %f291, %f289;
	ld.shared.f32 	%f293, [%r8+36];
	ld.shared.f32 	%f294, [%r70+612];
	fma.rn.f32 	%f295, %f293, %f294, %f292;
	ld.shared.f32 	%f296, [%r8+40];
	ld.shared.f32 	%f297, [%r70+680];
	fma.rn.f32 	%f298, %f296, %f297, %f295;
	ld.shared.f32 	%f299, [%r8+44];
	ld.shared.f32 	%f300, [%r70+748];
	fma.rn.f32 	%f301, %f299, %f300, %f298;
	ld.shared.f32 	%f302, [%r8+48];
	ld.shared.f32 	%f303, [%r70+816];
	fma.rn.f32 	%f304, %f302, %f303, %f301;
	ld.shared.f32 	%f305, [%r8+52];
	ld.shared.f32 	%f306, [%r70+884];
	fma.rn.f32 	%f307, %f305, %f306, %f304;
	ld.shared.f32 	%f308, [%r8+56];
	ld.shared.f32 	%f309, [%r70+952];
	fma.rn.f32 	%f310, %f308, %f309, %f307;
	ld.shared.f32 	%f311, [%r8+60];
	ld.shared.f32 	%f312, [%r70+1020];
	fma.rn.f32 	%f367, %f311, %f312, %f310;
	bar.sync 	0;
	add.s32 	%r101, %r101, 2;
$L__BB2_7:
	and.b32  	%r74, %r6, 1;
	setp.eq.b32 	%p6, %r74, 1;
	not.pred 	%p7, %p6;
	@%p7 bra 	$L__BB2_9;
	ld.param.u64 	%rd38, [_Z17tiled_mm_unrolledPfS_S_i_param_1];
	ld.param.u64 	%rd35, [_Z17tiled_mm_unrolledPfS_S_i_param_0];
	shl.b32 	%r75, %r101, 4;
	add.s32 	%r76, %r75, %r2;
	mad.lo.s32 	%r81, %r32, %r5, %r1;
	add.s32 	%r82, %r81, %r75;
	cvta.to.global.u64 	%rd24, %rd35;
	mul.wide.s32 	%rd25, %r82, 4;
	add.s64 	%rd26, %rd24, %rd25;
	ld.global.f32 	%f313, [%rd26];
	shl.b32 	%r83, %r1, 2;
	add.s32 	%r84, %r8, %r83;
	st.shared.f32 	[%r84], %f313;
	mad.lo.s32 	%r85, %r76, %r32, %r4;
	cvta.to.global.u64 	%rd27, %rd38;
	mul.wide.s32 	%rd28, %r85, 4;
	add.s64 	%rd29, %rd27, %rd28;
	ld.global.f32 	%f314, [%rd29];
	mov.u32 	%r86, _ZZ17tiled_mm_unrolledPfS_S_iE4Bsub;
	add.s32 	%r87, %r86, %r83;
	mad.lo.s32 	%r88, %r2, 68, %r87;
	st.shared.f32 	[%r88], %f314;
	bar.sync 	0;
	ld.shared.f32 	%f315, [%r8];
	ld.shared.f32 	%f316, [%r87];
	fma.rn.f32 	%f317, %f315, %f316, %f367;
	ld.shared.f32 	%f318, [%r8+4];
	ld.shared.f32 	%f319, [%r87+68];
	fma.rn.f32 	%f320, %f318, %f319, %f317;
	ld.shared.f32 	%f321, [%r8+8];
	ld.shared.f32 	%f322, [%r87+136];
	fma.rn.f32 	%f323, %f321, %f322, %f320;
	ld.shared.f32 	%f324, [%r8+12];
	ld.shared.f32 	%f325, [%r87+204];
	fma.rn.f32 	%f326, %f324, %f325, %f323;
	ld.shared.f32 	%f327, [%r8+16];
	ld.shared.f32 	%f328, [%r87+272];
	fma.rn.f32 	%f329, %f327, %f328, %f326;
	ld.shared.f32 	%f330, [%r8+20];
	ld.shared.f32 	%f331, [%r87+340];
	fma.rn.f32 	%f332, %f330, %f331, %f329;
	ld.shared.f32 	%f333, [%r8+24];
	ld.shared.f32 	%f334, [%r87+408];
	fma.rn.f32 	%f335, %f333, %f334, %f332;
	ld.shared.f32 	%f336, [%r8+28];
	ld.shared.f32 	%f337, [%r87+476];
	fma.rn.f32 	%f338, %f336, %f337, %f335;
	ld.shared.f32 	%f339, [%r8+32];
	ld.shared.f32 	%f340, [%r87+544];
	fma.rn.f32 	%f341, %f339, %f340, %f338;
	ld.shared.f32 	%f342, [%r8+36];
	ld.shared.f32 	%f343, [%r87+612];
	fma.rn.f32 	%f344, %f342, %f343, %f341;
	ld.shared.f32 	%f345, [%r8+40];
	ld.shared.f32 	%f346, [%r87+680];
	fma.rn.f32 	%f347, %f345, %f346, %f344;
	ld.shared.f32 	%f348, [%r8+44];
	ld.shared.f32 	%f349, [%r87+748];
	fma.rn.f32 	%f350, %f348, %f349, %f347;
	ld.shared.f32 	%f351, [%r8+48];
	ld.shared.f32 	%f352, [%r87+816];
	fma.rn.f32 	%f353, %f351, %f352, %f350;
	ld.shared.f32 	%f354, [%r8+52];
	ld.shared.f32 	%f355, [%r87+884];
	fma.rn.f32 	%f356, %f354, %f355, %f353;
	ld.shared.f32 	%f357, [%r8+56];
	ld.shared.f32 	%f358, [%r87+952];
	fma.rn.f32 	%f359, %f357, %f358, %f356;
	ld.shared.f32 	%f360, [%r8+60];
	ld.shared.f32 	%f361, [%r87+1020];
	fma.rn.f32 	%f367, %f360, %f361, %f359;
	bar.sync 	0;
$L__BB2_9:
	max.s32 	%r92, %r5, %r4;
	setp.ge.s32 	%p8, %r92, %r32;
	@%p8 bra 	$L__BB2_11;
	ld.param.u64 	%rd39, [_Z17tiled_mm_unrolledPfS_S_i_param_2];
	mad.lo.s32 	%r93, %r32, %r5, %r4;
	cvta.to.global.u64 	%rd30, %rd39;
	mul.wide.s32 	%rd31, %r93, 4;
	add.s64 	%rd32, %rd30, %rd31;
	st.global.f32 	[%rd32], %f367;
$L__BB2_11:
	ret;

}
	// .globl	_Z23tiled_mm_fully_unrolledPfS_S_i
.visible .entry _Z23tiled_mm_fully_unrolledPfS_S_i(
	.param .u64 .ptr .align 1 _Z23tiled_mm_fully_unrolledPfS_S_i_param_0,
	.param .u64 .ptr .align 1 _Z23tiled_mm_fully_unrolledPfS_S_i_param_1,
	.param .u64 .ptr .align 1 _Z23tiled_mm_fully_unrolledPfS_S_i_param_2,
	.param .u32 _Z23tiled_mm_fully_unrolledPfS_S_i_param_3
)
{
	.reg .pred 	%p<9>;
	.reg .b32 	%r<102>;
	.reg .b32 	%f<368>;
	.reg .b64 	%rd<40>;
	// demoted variable
	.shared .align 4 .b8 _ZZ23tiled_mm_fully_unrolledPfS_S_iE4Asub[1024];
	// demoted variable
	.shared .align 4 .b8 _ZZ23tiled_mm_fully_unrolledPfS_S_iE4Bsub[1088];
	ld.param.u32 	%r32, [_Z23tiled_mm_fully_unrolledPfS_S_i_param_3];
	mov.u32 	%r1, %tid.x;
	mov.u32 	%r2, %tid.y;
	mov.u32 	%r33, %ctaid.x;
	shl.b32 	%r3, %r33, 4;
	add.s32 	%r4, %r3, %r1;
	mov.u32 	%r34, %ctaid.y;
	shl.b32 	%r35, %r34, 4;
	add.s32 	%r5, %r35, %r2;
	shr.s32 	%r36, %r32, 31;
	shr.u32 	%r37, %r36, 28;
	add.s32 	%r38, %r32, %r37;
	shr.s32 	%r6, %r38, 4;
	setp.lt.s32 	%p1, %r32, 16;
	mov.f32 	%f367, 0f00000000;
	@%p1 bra 	$L__BB3_9;
	mad.lo.s32 	%r98, %r32, %r5, %r1;
	shl.b32 	%r40, %r2, 6;
	mov.u32 	%r41, _ZZ23tiled_mm_fully_unrolledPfS_S_iE4Asub;
	add.s32 	%r8, %r41, %r40;
	add.s32 	%r42, %r6, -1;
	setp.lt.u32 	%p2, %r42, 3;
	mov.f32 	%f367, 0f00000000;
	mov.b32 	%r101, 0;
	@%p2 bra 	$L__BB3_4;
	and.b32  	%r101, %r6, 134217724;
	neg.s32 	%r99, %r101;
	add.s32 	%r44, %r2, 48;
	mad.lo.s32 	%r45, %r32, %r44, %r1;
	add.s32 	%r97, %r45, %r3;
	add.s32 	%r46, %r2, 32;
	mad.lo.s32 	%r47, %r32, %r46, %r1;
	add.s32 	%r96, %r47, %r3;
	add.s32 	%r48, %r2, 16;
	mad.lo.s32 	%r49, %r32, %r48, %r1;
	add.s32 	%r95, %r49, %r3;
	mad.lo.s32 	%r50, %r2, %r32, %r1;
	add.s32 	%r94, %r50, %r3;
	mov.f32 	%f367, 0f00000000;
$L__BB3_3:
	.pragma "nounroll";
	ld.param.u64 	%rd36, [_Z23tiled_mm_fully_unrolledPfS_S_i_param_1];
	ld.param.u64 	%rd33, [_Z23tiled_mm_fully_unrolledPfS_S_i_param_0];
	cvta.to.global.u64 	%rd4, %rd33;
	mul.wide.s32 	%rd5, %r98, 4;
	add.s64 	%rd6, %rd4, %rd5;
	ld.global.f32 	%f14, [%rd6];
	shl.b32 	%r52, %r1, 2;
	add.s32 	%r53, %r8, %r52;
	st.shared.f32 	[%r53], %f14;
	cvta.to.global.u64 	%rd7, %rd36;
	mul.wide.s32 	%rd8, %r94, 4;
	add.s64 	%rd9, %rd7, %rd8;
	ld.global.f32 	%f15, [%rd9];
	mov.u32 	%r54, _ZZ23tiled_mm_fully_unrolledPfS_S_iE4Bsub;
	add.s32 	%r55, %r54, %r52;
	mad.lo.s32 	%r56, %r2, 68, %r55;
	st.shared.f32 	[%r56], %f15;
	bar.sync 	0;
	ld.shared.f32 	%f16, [%r8];
	ld.shared.f32 	%f17, [%r55];
	fma.rn.f32 	%f18, %f16, %f17, %f367;
	ld.shared.f32 	%f19, [%r8+4];
	ld.shared.f32 	%f20, [%r55+68];
	fma.rn.f32 	%f21, %f19, %f20, %f18;
	ld.shared.f32 	%f22, [%r8+8];
	ld.shared.f32 	%f23, [%r55+136];
	fma.rn.f32 	%f24, %f22, %f23, %f21;
	ld.shared.f32 	%f25, [%r8+12];
	ld.shared.f32 	%f26, [%r55+204];
	fma.rn.f32 	%f27, %f25, %f26, %f24;
	ld.shared.f32 	%f28, [%r8+16];
	ld.shared.f32 	%f29, [%r55+272];
	fma.rn.f32 	%f30, %f28, %f29, %f27;
	ld.shared.f32 	%f31, [%r8+20];
	ld.shared.f32 	%f32, [%r55+340];
	fma.rn.f32 	%f33, %f31, %f32, %f30;
	ld.shared.f32 	%f34, [%r8+24];
	ld.shared.f32 	%f35, [%r55+408];
	fma.rn.f32 	%f36, %f34, %f35, %f33;
	ld.shared.f32 	%f37, [%r8+28];
	ld.shared.f32 	%f38, [%r55+476];
	fma.rn.f32 	%f39, %f37, %f38, %f36;
	ld.shared.f32 	%f40, [%r8+32];
	ld.shared.f32 	%f41, [%r55+544];
	fma.rn.f32 	%f42, %f40, %f41, %f39;
	ld.shared.f32 	%f43, [%r8+36];
	ld.shared.f32 	%f44, [%r55+612];
	fma.rn.f32 	%f45, %f43, %f44, %f42;
	ld.shared.f32 	%f46, [%r8+40];
	ld.shared.f32 	%f47, [%r55+680];
	fma.rn.f32 	%f48, %f46, %f47, %f45;
	ld.shared.f32 	%f49, [%r8+44];
	ld.shared.f32 	%f50, [%r55+748];
	fma.rn.f32 	%f51, %f49, %f50, %f48;
	ld.shared.f32 	%f52, [%r8+48];
	ld.shared.f32 	%f53, [%r55+816];
	fma.rn.f32 	%f54, %f52, %f53, %f51;
	ld.shared.f32 	%f55, [%r8+52];
	ld.shared.f32 	%f56, [%r55+884];
	fma.rn.f32 	%f57, %f55, %f56, %f54;
	ld.shared.f32 	%f58, [%r8+56];
	ld.shared.f32 	%f59, [%r55+952];
	fma.rn.f32 	%f60, %f58, %f59, %f57;
	ld.shared.f32 	%f61, [%r8+60];
	ld.shared.f32 	%f62, [%r55+1020];
	fma.rn.f32 	%f63, %f61, %f62, %f60;
	bar.sync 	0;
	ld.global.f32 	%f64, [%rd6+64];
	st.shared.f32 	[%r53], %f64;
	mul.wide.s32 	%rd10, %r95, 4;
	add.s64 	%rd11, %rd7, %rd10;
	ld.global.f32 	%f65, [%rd11];
	st.shared.f32 	[%r56], %f65;
	bar.sync 	0;
	ld.shared.f32 	%f66, [%r8];
	ld.shared.f32 	%f67, [%r55];
	fma.rn.f32 	%f68, %f66, %f67, %f63;
	ld.shared.f32 	%f69, [%r8+4];
	ld.shared.f32 	%f70, [%r55+68];
	fma.rn.f32 	%f71, %f69, %f70, %f68;
	ld.shared.f32 	%f72, [%r8+8];
	ld.shared.f32 	%f73, [%r55+136];
	fma.rn.f32 	%f74, %f72, %f73, %f71;
	ld.shared.f32 	%f75, [%r8+12];
	ld.shared.f32 	%f76, [%r55+204];
	fma.rn.f32 	%f77, %f75, %f76, %f74;
	ld.shared.f32 	%f78, [%r8+16];
	ld.shared.f32 	%f79, [%r55+272];
	fma.rn.f32 	%f80, %f78, %f79, %f77;
	ld.shared.f32 	%f81, [%r8+20];
	ld.shared.f32 	%f82, [%r55+340];
	fma.rn.f32 	%f83, %f81, %f82, %f80;
	ld.shared.f32 	%f84, [%r8+24];
	ld.shared.f32 	%f85, [%r55+408];
	fma.rn.f32 	%f86, %f84, %f85, %f83;
	ld.shared.f32 	%f87, [%r8+28];
	ld.shared.f32 	%f88, [%r55+476];
	fma.rn.f32 	%f89, %f87, %f88, %f86;
	ld.shared.f32 	%f90, [%r8+32];
	ld.shared.f32 	%f91, [%r55+544];
	fma.rn.f32 	%f92, %f90, %f91, %f89;
	ld.shared.f32 	%f93, [%r8+36];
	ld.shared.f32 	%f94, [%r55+612];
	fma.rn.f32 	%f95, %f93, %f94, %f92;
	ld.shared.f32 	%f96, [%r8+40];
	ld.shared.f32 	%f97, [%r55+680];
	fma.rn.f32 	%f98, %f96, %f97, %f95;
	ld.shared.f32 	%f99, [%r8+44];
	ld.shared.f32 	%f100, [%r55+748];
	fma.rn.f32 	%f101, %f99, %f100, %f98;
	ld.shared.f32 	%f102, [%r8+48];
	ld.shared.f32 	%f103, [%r55+816];
	fma.rn.f32 	%f104, %f102, %f103, %f101;
	ld.shared.f32 	%f105, [%r8+52];
	ld.shared.f32 	%f106, [%r55+884];
	fma.rn.f32 	%f107, %f105, %f106, %f104;
	ld.shared.f32 	%f108, [%r8+56];
	ld.shared.f32 	%f109, [%r55+952];
	fma.rn.f32 	%f110, %f108, %f109, %f107;
	ld.shared.f32 	%f111, [%r8+60];
	ld.shared.f32 	%f112, [%r55+1020];
	fma.rn.f32 	%f113, %f111, %f112, %f110;
	bar.sync 	0;
	ld.global.f32 	%f114, [%rd6+128];
	st.shared.f32 	[%r53], %f114;
	mul.wide.s32 	%rd12, %r96, 4;
	add.s64 	%rd13, %rd7, %rd12;
	ld.global.f32 	%f115, [%rd13];
	st.shared.f32 	[%r56], %f115;
	bar.sync 	0;
	ld.shared.f32 	%f116, [%r8];
	ld.shared.f32 	%f117, [%r55];
	fma.rn.f32 	%f118, %f116, %f117, %f113;
	ld.shared.f32 	%f119, [%r8+4];
	ld.shared.f32 	%f120, [%r55+68];
	fma.rn.f32 	%f121, %f119, %f120, %f118;
	ld.shared.f32 	%f122, [%r8+8];
	ld.shared.f32 	%f123, [%r55+136];
	fma.rn.f32 	%f124, %f122, %f123, %f121;
	ld.shared.f32 	%f125, [%r8+12];
	ld.shared.f32 	%f126, [%r55+204];
	fma.rn.f32 	%f127, %f125, %f126, %f124;
	ld.shared.f32 	%f128, [%r8+16];
	ld.shared.f32 	%f129, [%r55+272];
	fma.rn.f32 	%f130, %f128, %f129, %f127;
	ld.shared.f32 	%f131, [%r8+20];
	ld.shared.f32 	%f132, [%r55+340];
	fma.rn.f32 	%f133, %f131, %f132, %f130;
	ld.shared.f32 	%f134, [%r8+24];
	ld.shared.f32 	%f135, [%r55+408];
	fma.rn.f32 	%f136, %f134, %f135, %f133;
	ld.shared.f32 	%f137, [%r8+28];
	ld.shared.f32 	%f138, [%r55+476];
	fma.rn.f32 	%f139, %f137, %f138, %f136;
	ld.shared.f32 	%f140, [%r8+32];
	ld.shared.f32 	%f141, [%r55+544];
	fma.rn.f32 	%f142, %f140, %f141, %f139;
	ld.shared.f32 	%f143, [%r8+36];
	ld.shared.f32 	%f144, [%r55+612];
	fma.rn.f32 	%f145, %f143, %f144, %f142;
	ld.shared.f32 	%f146, [%r8+40];
	ld.shared.f32 	%f147, [%r55+680];
	fma.rn.f32 	%f148, %f146, %f147, %f145;
	ld.shared.f32 	%f149, [%r8+44];
	ld.shared.f32 	%f150, [%r55+748];
	fma.rn.f32 	%f151, %f149, %f150, %f148;
	ld.shared.f32 	%f152, [%r8+48];
	ld.shared.f32 	%f153, [%r55+816];
	fma.rn.f32 	%f154, %f152, %f153, %f151;
	ld.shared.f32 	%f155, [%r8+52];
	ld.shared.f32 	%f156, [%r55+884];
	fma.rn.f32 	%f157, %f155, %f156, %f154;
	ld.shared.f32 	%f158, [%r8+56];
	ld.shared.f32 	%f159, [%r55+952];
	fma.rn.f32 	%f160, %f158, %f159, %f157;
	ld.shared.f32 	%f161, [%r8+60];
	ld.shared.f32 	%f162, [%r55+1020];
	fma.rn.f32 	%f163, %f161, %f162, %f160;
	bar.sync 	0;
	ld.global.f32 	%f164, [%rd6+192];
	st.shared.f32 	[%r53], %f164;
	mul.wide.s32 	%rd14, %r97, 4;
	add.s64 	%rd15, %rd7, %rd14;
	ld.global.f32 	%f165, [%rd15];
	st.shared.f32 	[%r56], %f165;
	bar.sync 	0;
	ld.shared.f32 	%f166, [%r8];
	ld.shared.f32 	%f167, [%r55];
	fma.rn.f32 	%f168, %f166, %f167, %f163;
	ld.shared.f32 	%f169, [%r8+4];
	ld.shared.f32 	%f170, [%r55+68];
	fma.rn.f32 	%f171, %f169, %f170, %f168;
	ld.shared.f32 	%f172, [%r8+8];
	ld.shared.f32 	%f173, [%r55+136];
	fma.rn.f32 	%f174, %f172, %f173, %f171;
	ld.shared.f32 	%f175, [%r8+12];
	ld.shared.f32 	%f176, [%r55+204];
	fma.rn.f32 	%f177, %f175, %f176, %f174;
	ld.shared.f32 	%f178, [%r8+16];
	ld.shared.f32 	%f179, [%r55+272];
	fma.rn.f32 	%f180, %f178, %f179, %f177;
	ld.shared.f32 	%f181, [%r8+20];
	ld.shared.f32 	%f182, [%r55+340];
	fma.rn.f32 	%f183, %f181, %f182, %f180;
	ld.shared.f32 	%f184, [%r8+24];
	ld.shared.f32 	%f185, [%r55+408];
	fma.rn.f32 	%f186, %f184, %f185, %f183;
	ld.shared.f32 	%f187, [%r8+28];
	ld.shared.f32 	%f188, [%r55+476];
	fma.rn.f32 	%f189, %f187, %f188, %f186;
	ld.shared.f32 	%f190, [%r8+32];
	ld.shared.f32 	%f191, [%r55+544];
	fma.rn.f32 	%f192, %f190, %f191, %f189;
	ld.shared.f32 	%f193, [%r8+36];
	ld.shared.f32 	%f194, [%r55+612];
	fma.rn.f32 	%f195, %f193, %f194, %f192;
	ld.shared.f32 	%f196, [%r8+40];
	ld.shared.f32 	%f197, [%r55+680];
	fma.rn.f32 	%f198, %f196, %f197, %f195;
	ld.shared.f32 	%f199, [%r8+44];
	ld.shared.f32 	%f200, [%r55+748];
	fma.rn.f32 	%f201, %f199, %f200, %f198;
	ld.shared.f32 	%f202, [%r8+48];
	ld.shared.f32 	%f203, [%r55+816];
	fma.rn.f32 	%f204, %f202, %f203, %f201;
	ld.shared.f32 	%f205, [%r8+52];
	ld.shared.f32 	%f206, [%r55+884];
	fma.rn.f32 	%f207, %f205, %f206, %f204;
	ld.shared.f32 	%f208, [%r8+56];
	ld.shared.f32 	%f209, [%r55+952];
	fma.rn.f32 	%f210, %f208, %f209, %f207;
	ld.shared.f32 	%f211, [%r8+60];
	ld.shared.f32 	%f212, [%r55+1020];
	fma.rn.f32 	%f367, %f211, %f212, %f210;
	bar.sync 	0;
	add.s32 	%r99, %r99, 4;
	add.s32 	%r98, %r98, 64;
	shl.b32 	%r57, %r32, 6;
	add.s32 	%r97, %r97, %r57;
	add.s32 	%r96, %r96, %r57;
	add.s32 	%r95, %r95, %r57;
	add.s32 	%r94, %r94, %r57;
	setp.ne.s32 	%p3, %r99, 0;
	@%p3 bra 	$L__BB3_3;
$L__BB3_4:
	and.b32  	%r28, %r6, 3;
	setp.eq.s32 	%p4, %r28, 0;
	@%p4 bra 	$L__BB3_9;
	setp.eq.s32 	%p5, %r28, 1;
	@%p5 bra 	$L__BB3_7;
	ld.param.u64 	%rd37, [_Z23tiled_mm_fully_unrolledPfS_S_i_param_1];
	ld.param.u64 	%rd34, [_Z23tiled_mm_fully_unrolledPfS_S_i_param_0];
	shl.b32 	%r58, %r101, 4;
	add.s32 	%r59, %r58, %r2;
	mad.lo.s32 	%r64, %r32, %r5, %r1;
	add.s32 	%r65, %r64, %r58;
	cvta.to.global.u64 	%rd16, %rd34;
	mul.wide.s32 	%rd17, %r65, 4;
	add.s64 	%rd18, %rd16, %rd17;
	ld.global.f32 	%f214, [%rd18];
	shl.b32 	%r66, %r1, 2;
	add.s32 	%r67, %r8, %r66;
	st.shared.f32 	[%r67], %f214;
	mad.lo.s32 	%r68, %r59, %r32, %r4;
	cvta.to.global.u64 	%rd19, %rd37;
	mul.wide.s32 	%rd20, %r68, 4;
	add.s64 	%rd21, %rd19, %rd20;
	ld.global.f32 	%f215, [%rd21];
	mov.u32 	%r69, _ZZ23tiled_mm_fully_unrolledPfS_S_iE4Bsub;
	add.s32 	%r70, %r69, %r66;
	mad.lo.s32 	%r71, %r2, 68, %r70;
	st.shared.f32 	[%r71], %f215;
	bar.sync 	0;
	ld.shared.f32 	%f216, [%r8];
	ld.shared.f32 	%f217, [%r70];
	fma.rn.f32 	%f218, %f216, %f217, %f367;
	ld.shared.f32 	%f219, [%r8+4];
	ld.shared.f32 	%f220, [%r70+68];
	fma.rn.f32 	%f221, %f219, %f220, %f218;
	ld.shared.f32 	%f222, [%r8+8];
	ld.shared.f32 	%f223, [%r70+136];
	fma.rn.f32 	%f224, %f222, %f223, %f221;
	ld.shared.f32 	%f225, [%r8+12];
	ld.shared.f32 	%f226, [%r70+204];
	fma.rn.f32 	%f227, %f225, %f226, %f224;
	ld.shared.f32 	%f228, [%r8+16];
	ld.shared.f32 	%f229, [%r70+272];
	fma.rn.f32 	%f230, %f228, %f229, %f227;
	ld.shared.f32 	%f231, [%r8+20];
	ld.shared.f32 	%f232, [%r70+340];
	fma.rn.f32 	%f233, %f231, %f232, %f230;
	ld.shared.f32 	%f234, [%r8+24];
	ld.shared.f32 	%f235, [%r70+408];
	fma.rn.f32 	%f236, %f234, %f235, %f233;
	ld.shared.f32 	%f237, [%r8+28];
	ld.shared.f32 	%f238, [%r70+476];
	fma.rn.f32 	%f239, %f237, %f238, %f236;
	ld.shared.f32 	%f240, [%r8+32];
	ld.shared.f32 	%f241, [%r70+544];
	fma.rn.f32 	%f242, %f240, %f241, %f239;
	ld.shared.f32 	%f243, [%r8+36];
	ld.shared.f32 	%f244, [%r70+612];
	fma.rn.f32 	%f245, %f243, %f244, %f242;
	ld.shared.f32 	%f246, [%r8+40];
	ld.shared.f32 	%f247, [%r70+680];
	fma.rn.f32 	%f248, %f246, %f247, %f245;
	ld.shared.f32 	%f249, [%r8+44];
	ld.shared.f32 	%f250, [%r70+748];
	fma.rn.f32 	%f251, %f249, %f250, %f248;
	ld.shared.f32 	%f252, [%r8+48];
	ld.shared.f32 	%f253, [%r70+816];
	fma.rn.f32 	%f254, %f252, %f253, %f251;
	ld.shared.f32 	%f255, [%r8+52];
	ld.shared.f32 	%f256, [%r70+884];
	fma.rn.f32 	%f257, %f255, %f256, %f254;
	ld.shared.f32 	%f258, [%r8+56];
	ld.shared.f32 	%f259, [%r70+952];
	fma.rn.f32 	%f260, %f258, %f259, %f257;
	ld.shared.f32 	%f261, [%r8+60];
	ld.shared.f32 	%f262, [%r70+1020];
	fma.rn.f32 	%f263, %f261, %f262, %f260;
	bar.sync 	0;
	add.s32 	%r72, %r59, 16;
	ld.global.f32 	%f264, [%rd18+64];
	st.shared.f32 	[%r67], %f264;
	mad.lo.s32 	%r73, %r72, %r32, %r4;
	mul.wide.s32 	%rd22, %r73, 4;
	add.s64 	%rd23, %rd19, %rd22;
	ld.global.f32 	%f265, [%rd23];
	st.shared.f32 	[%r71], %f265;
	bar.sync 	0;
	ld.shared.f32 	%f266, [%r8];
	ld.shared.f32 	%f267, [%r70];
	fma.rn.f32 	%f268, %f266, %f267, %f263;
	ld.shared.f32 	%f269, [%r8+4];
	ld.shared.f32 	%f270, [%r70+68];
	fma.rn.f32 	%f271, %f269, %f270, %f268;
	ld.shared.f32 	%f272, [%r8+8];
	ld.shared.f32 	%f273, [%r70+136];
	fma.rn.f32 	%f274, %f272, %f273, %f271;
	ld.shared.f32 	%f275, [%r8+12];
	ld.shared.f32 	%f276, [%r70+204];
	fma.rn.f32 	%f277, %f275, %f276, %f274;
	ld.shared.f32 	%f278, [%r8+16];
	ld.shared.f32 	%f279, [%r70+272];
	fma.rn.f32 	%f280, %f278, %f279, %f277;
	ld.shared.f32 	%f281, [%r8+20];
	ld.shared.f32 	%f282, [%r70+340];
	fma.rn.f32 	%f283, %f281, %f282, %f280;
	ld.shared.f32 	%f284, [%r8+24];
	ld.shared.f32 	%f285, [%r70+408];
	fma.rn.f32 	%f286, %f284, %f285, %f283;
	ld.shared.f32 	%f287, [%r8+28];
	ld.shared.f32 	%f288, [%r70+476];
	fma.rn.f32 	%f289, %f287, %f288, %f286;
	ld.shared.f32 	%f290, [%r8+32];
	ld.shared.f32 	%f291, [%r70+544];
	fma.rn.f32 	%f292, %f290, %f291, %f289;
	ld.shared.f32 	%f293, [%r8+36];
	ld.shared.f32 	%f294, [%r70+612];
	fma.rn.f32 	%f295, %f293, %f294, %f292;
	ld.shared.f32 	%f296, [%r8+40];
	ld.shared.f32 	%f297, [%r70+680];
	fma.rn.f32 	%f298, %f296, %f297, %f295;
	ld.shared.f32 	%f299, [%r8+44];
	ld.shared.f32 	%f300, [%r70+748];
	fma.rn.f32 	%f301, %f299, %f300, %f298;
	ld.shared.f32 	%f302, [%r8+48];
	ld.shared.f32 	%f303, [%r70+816];
	fma.rn.f32 	%f304, %f302, %f303, %f301;
	ld.shared.f32 	%f305, [%r8+52];
	ld.shared.f32 	%f306, [%r70+884];
	fma.rn.f32 	%f307, %f305, %f306, %f304;
	ld.shared.f32 	%f308, [%r8+56];
	ld.shared.f32 	%f309, [%r70+952];
	fma.rn.f32 	%f310, %f308, %f309, %f307;
	ld.shared.f32 	%f311, [%r8+60];
	ld.shared.f32 	%f312, [%r70+1020];
	fma.rn.f32 	%f367, %f311, %f312, %f310;
	bar.sync 	0;
	add.s32 	%r101, %r101, 2;
$L__BB3_7:
	and.b32  	%r74, %r6, 1;
	setp.eq.b32 	%p6, %r74, 1;
	not.pred 	%p7, %p6;
	@%p7 bra 	$L__BB3_9;
	ld.param.u64 	%rd38, [_Z23tiled_mm_fully_unrolledPfS_S_i_param_1];
	ld.param.u64 	%rd35, [_Z23tiled_mm_fully_unrolledPfS_S_i_param_0];
	shl.b32 	%r75, %r101, 4;
	add.s32 	%r76, %r75, %r2;
	mad.lo.s32 	%r81, %r32, %r5, %r1;
	add.s32 	%r82, %r81, %r75;
	cvta.to.global.u64 	%rd24, %rd35;
	mul.wide.s32 	%rd25, %r82, 4;
	add.s64 	%rd26, %rd24, %rd25;
	ld.global.f32 	%f313, [%rd26];
	shl.b32 	%r83, %r1, 2;
	add.s32 	%r84, %r8, %r83;
	st.shared.f32 	[%r84], %f313;
	mad.lo.s32 	%r85, %r76, %r32, %r4;
	cvta.to.global.u64 	%rd27, %rd38;
	mul.wide.s32 	%rd28, %r85, 4;
	add.s64 	%rd29, %rd27, %rd28;
	ld.global.f32 	%f314, [%rd29];
	mov.u32 	%r86, _ZZ23tiled_mm_fully_unrolledPfS_S_iE4Bsub;
	add.s32 	%r87, %r86, %r83;
	mad.lo.s32 	%r88, %r2, 68, %r87;
	st.shared.f32 	[%r88], %f314;
	bar.sync 	0;
	ld.shared.f32 	%f315, [%r8];
	ld.shared.f32 	%f316, [%r87];
	fma.rn.f32 	%f317, %f315, %f316, %f367;
	ld.shared.f32 	%f318, [%r8+4];
	ld.shared.f32 	%f319, [%r87+68];
	fma.rn.f32 	%f320, %f318, %f319, %f317;
	ld.shared.f32 	%f321, [%r8+8];
	ld.shared.f32 	%f322, [%r87+136];
	fma.rn.f32 	%f323, %f321, %f322, %f320;
	ld.shared.f32 	%f324, [%r8+12];
	ld.shared.f32 	%f325, [%r87+204];
	fma.rn.f32 	%f326, %f324, %f325, %f323;
	ld.shared.f32 	%f327, [%r8+16];
	ld.shared.f32 	%f328, [%r87+272];
	fma.rn.f32 	%f329, %f327, %f328, %f326;
	ld.shared.f32 	%f330, [%r8+20];
	ld.shared.f32 	%f331, [%r87+340];
	fma.rn.f32 	%f332, %f330, %f331, %f329;
	ld.shared.f32 	%f333, [%r8+24];
	ld.shared.f32 	%f334, [%r87+408];
	fma.rn.f32 	%f335, %f333, %f334, %f332;
	ld.shared.f32 	%f336, [%r8+28];
	ld.shared.f32 	%f337, [%r87+476];
	fma.rn.f32 	%f338, %f336, %f337, %f335;
	ld.shared.f32 	%f339, [%r8+32];
	ld.shared.f32 	%f340, [%r87+544];
	fma.rn.f32 	%f341, %f339, %f340, %f338;
	ld.shared.f32 	%f342, [%r8+36];
	ld.shared.f32 	%f343, [%r87+612];
	fma.rn.f32 	%f344, %f342, %f343, %f341;
	ld.shared.f32 	%f345, [%r8+40];
	ld.shared.f32 	%f346, [%r87+680];
	fma.rn.f32 	%f347, %f345, %f346, %f344;
	ld.shared.f32 	%f348, [%r8+44];
	ld.shared.f32 	%f349, [%r87+748];
	fma.rn.f32 	%f350, %f348, %f349, %f347;
	ld.shared.f32 	%f351, [%r8+48];
	ld.shared.f32 	%f352, [%r87+816];
	fma.rn.f32 	%f353, %f351, %f352, %f350;
	ld.shared.f32 	%f354, [%r8+52];
	ld.shared.f32 	%f355, [%r87+884];
	fma.rn.f32 	%f356, %f354, %f355, %f353;
	ld.shared.f32 	%f357, [%r8+56];
	ld.shared.f32 	%f358, [%r87+952];
	fma.rn.f32 	%f359, %f357, %f358, %f356;
	ld.shared.f32 	%f360, [%r8+60];
	ld.shared.f32 	%f361, [%r87+1020];
	fma.rn.f32 	%f367, %f360, %f361, %f359;
	bar.sync 	0;
$L__BB3_9:
	max.s32 	%r92, %r5, %r4;
	setp.ge.s32 	%p8, %r92, %r32;
	@%p8 bra 	$L__BB3_11;
	ld.param.u64 	%rd39, [_Z23tiled_mm_fully_unrolledPfS_S_i_param_2];
	mad.lo.s32 	%r93, %r32, %r5, %r4;
	cvta.to.global.u64 	%rd30, %rd39;
	mul.wide.s32 	%rd31, %r93, 4;
	add.s64 	%rd32, %rd30, %rd31;
	st.global.f32 	[%rd32], %f367;
$L__BB3_11:
	ret;

}


// ===== COMPILED SASS (sm_100) =====

	.target	sm_100

	.elftype	@"ET_EXEC"


//--------------------- .note.nv.tkinfo           --------------------------
	.section	.note.nv.tkinfo,"",@"SHT_NOTE"
	.sectionflags	@"SHF_NOTE_NV_TKINFO"
	.tkinfo
        /*0018*/ 	.word	0x00000002
        /*0030*/ 	.string	""
        /*0030*/ 	.string	"ptxas"
        /*0030*/ 	.string	"Cuda compilation tools, release 13.0, V13.0.88"
        /*0030*/ 	.string	"Build cuda_13.0.r13.0/compiler.36424714_0"
        /*0030*/ 	.string	"-arch sm_100 -m 64 "



//--------------------- .note.nv.cuinfo           --------------------------
	.section	.note.nv.cuinfo,"",@"SHT_NOTE"
	.sectionflags	@"SHF_NOTE_NV_CUINFO"
        /*0018*/ 	.short	0x0002
        /*001a*/ 	.short	0x0064
        /*001c*/ 	.short	0x0082
	.zero		2


//--------------------- .nv.info                  --------------------------
	.section	.nv.info,"",@"SHT_CUDA_INFO"
	.align	4


	//----- nvinfo : EIATTR_REGCOUNT
	.align		4
        /*0000*/ 	.byte	0x04, 0x2f
        /*0002*/ 	.short	(.L_1 - .L_0)
	.align		4
.L_0:
        /*0004*/ 	.word	index@(_Z8naive_mmPfS_S_i)
        /*0008*/ 	.word	0x0000001e


	//----- nvinfo : EIATTR_FRAME_SIZE
	.align		4
.L_1:
        /*000c*/ 	.byte	0x04, 0x11
        /*000e*/ 	.short	(.L_3 - .L_2)
	.align		4
.L_2:
        /*0010*/ 	.word	index@(_Z8naive_mmPfS_S_i)
        /*0014*/ 	.word	0x00000000


	//----- nvinfo : EIATTR_REGCOUNT
	.align		4
.L_3:
        /*0018*/ 	.byte	0x04, 0x2f
        /*001a*/ 	.short	(.L_5 - .L_4)
	.align		4
.L_4:
        /*001c*/ 	.word	index@(_Z8tiled_mmPfS_S_i)
        /*0020*/ 	.word	0x00000028


	//----- nvinfo : EIATTR_FRAME_SIZE
	.align		4
.L_5:
        /*0024*/ 	.byte	0x04, 0x11
        /*0026*/ 	.short	(.L_7 - .L_6)
	.align		4
.L_6:
        /*0028*/ 	.word	index@(_Z8tiled_mmPfS_S_i)
        /*002c*/ 	.word	0x00000000


	//----- nvinfo : EIATTR_REGCOUNT
	.align		4
.L_7:
        /*0030*/ 	.byte	0x04, 0x2f
        /*0032*/ 	.short	(.L_9 - .L_8)
	.align		4
.L_8:
        /*0034*/ 	.word	index@(_Z17tiled_mm_unrolledPfS_S_i)
        /*0038*/ 	.word	0x00000028


	//----- nvinfo : EIATTR_FRAME_SIZE
	.align		4
.L_9:
        /*003c*/ 	.byte	0x04, 0x11
        /*003e*/ 	.short	(.L_11 - .L_10)
	.align		4
.L_10:
        /*0040*/ 	.word	index@(_Z17tiled_mm_unrolledPfS_S_i)
        /*0044*/ 	.word	0x00000000


	//----- nvinfo : EIATTR_REGCOUNT
	.align		4
.L_11:
        /*0048*/ 	.byte	0x04, 0x2f
        /*004a*/ 	.short	(.L_13 - .L_12)
	.align		4
.L_12:
        /*004c*/ 	.word	index@(_Z23tiled_mm_fully_unrolledPfS_S_i)
        /*0050*/ 	.word	0x00000028


	//----- nvinfo : EIATTR_FRAME_SIZE
	.align		4
.L_13:
        /*0054*/ 	.byte	0x04, 0x11
        /*0056*/ 	.short	(.L_15 - .L_14)
	.align		4
.L_14:
        /*0058*/ 	.word	index@(_Z23tiled_mm_fully_unrolledPfS_S_i)
        /*005c*/ 	.word	0x00000000


	//----- nvinfo : EIATTR_MIN_STACK_SIZE
	.align		4
.L_15:
        /*0060*/ 	.byte	0x04, 0x12
        /*0062*/ 	.short	(.L_17 - .L_16)
	.align		4
.L_16:
        /*0064*/ 	.word	index@(_Z23tiled_mm_fully_unrolledPfS_S_i)
        /*0068*/ 	.word	0x00000000


	//----- nvinfo : EIATTR_MIN_STACK_SIZE
	.align		4
.L_17:
        /*006c*/ 	.byte	0x04, 0x12
        /*006e*/ 	.short	(.L_19 - .L_18)
	.align		4
.L_18:
        /*0070*/ 	.word	index@(_Z17tiled_mm_unrolledPfS_S_i)
        /*0074*/ 	.word	0x00000000


	//----- nvinfo : EIATTR_MIN_STACK_SIZE
	.align		4
.L_19:
        /*0078*/ 	.byte	0x04, 0x12
        /*007a*/ 	.short	(.L_21 - .L_20)
	.align		4
.L_20:
        /*007c*/ 	.word	index@(_Z8tiled_mmPfS_S_i)
        /*0080*/ 	.word	0x00000000


	//----- nvinfo : EIATTR_MIN_STACK_SIZE
	.align		4
.L_21:
        /*0084*/ 	.byte	0x04, 0x12
        /*0086*/ 	.short	(.L_23 - .L_22)
	.align		4
.L_22:
        /*0088*/ 	.word	index@(_Z8naive_mmPfS_S_i)
        /*008c*/ 	.word	0x00000000
.L_23:


//--------------------- .nv.compat                --------------------------
	.section	.nv.compat,"",@"SHT_CUDA_COMPAT_INFO"
	.align	4
        /*0000*/ 	.byte	0x02, 0x09, 0x00, 0x00, 0x02, 0x02, 0x01, 0x00, 0x02, 0x05, 0x05, 0x00, 0x03, 0x07, 0x01, 0x01
        /*0010*/ 	.byte	0x02, 0x03, 0x00, 0x00, 0x02, 0x06, 0x01, 0x00, 0x04, 0x0b, 0x08, 0x00, 0x09, 0x00, 0x00, 0x00
        /*0020*/ 	.byte	0x00, 0x00, 0x00, 0x00


//--------------------- .nv.info._Z23tiled_mm_fully_unrolledPfS_S_i --------------------------
	.section	.nv.info._Z23tiled_mm_fully_unrolledPfS_S_i,"",@"SHT_CUDA_INFO"
	.sectionflags	@""
	.align	4


	//----- nvinfo : EIATTR_CUDA_API_VERSION
	.align		4
        /*0000*/ 	.byte	0x04, 0x37
        /*0002*/ 	.short	(.L_25 - .L_24)
.L_24:
        /*0004*/ 	.word	0x00000082


	//----- nvinfo : EIATTR_KPARAM_INFO
	.align		4
.L_25:
        /*0008*/ 	.byte	0x04, 0x17
        /*000a*/ 	.short	(.L_27 - .L_26)
.L_26:
        /*000c*/ 	.word	0x00000000
        /*0010*/ 	.short	0x0003
        /*0012*/ 	.short	0x0018
        /*0014*/ 	.byte	0x00, 0xf0, 0x11, 0x00


	//----- nvinfo : EIATTR_KPARAM_INFO
	.align		4
.L_27:
        /*0018*/ 	.byte	0x04, 0x17
        /*001a*/ 	.short	(.L_29 - .L_28)
.L_28:
        /*001c*/ 	.word	0x00000000
        /*0020*/ 	.short	0x0002
        /*0022*/ 	.short	0x0010
        /*0024*/ 	.byte	0x00, 0xf5, 0x21, 0x00


	//----- nvinfo : EIATTR_KPARAM_INFO
	.align		4
.L_29:
        /*0028*/ 	.byte	0x04, 0x17
        /*002a*/ 	.short	(.L_31 - .L_30)
.L_30:
        /*002c*/ 	.word	0x00000000
        /*0030*/ 	.short	0x0001
        /*0032*/ 	.short	0x0008
        /*0034*/ 	.byte	0x00, 0xf5, 0x21, 0x00


	//----- nvinfo : EIATTR_KPARAM_INFO
	.align		4
.L_31:
        /*0038*/ 	.byte	0x04, 0x17
        /*003a*/ 	.short	(.L_33 - .L_32)
.L_32:
        /*003c*/ 	.word	0x00000000
        /*0040*/ 	.short	0x0000
        /*0042*/ 	.short	0x0000
        /*0044*/ 	.byte	0x00, 0xf5, 0x21, 0x00


	//----- nvinfo : EIATTR_SPARSE_MMA_MASK
	.align		4
.L_33:
        /*0048*/ 	.byte	0x03, 0x50
        /*004a*/ 	.short	0x0000


	//----- nvinfo : EIATTR_MAXREG_COUNT
	.align		4
        /*004c*/ 	.byte	0x03, 0x1b
        /*004e*/ 	.short	0x00ff


	//----- nvinfo : EIATTR_NUM_BARRIERS
	.align		4
        /*0050*/ 	.byte	0x02, 0x4c
        /*0052*/ 	.byte	0x01
	.zero		1


	//----- nvinfo : EIATTR_MERCURY_ISA_VERSION
	.align		4
        /*0054*/ 	.byte	0x03, 0x5f
        /*0056*/ 	.short	0x0101


	//----- nvinfo : EIATTR_VRC_CTA_INIT_COUNT
	.align		4
        /*0058*/ 	.byte	0x02, 0x4a
	.zero		1
	.zero		1


	//----- nvinfo : EIATTR_EXIT_INSTR_OFFSETS
	.align		4
        /*005c*/ 	.byte	0x04, 0x1c
        /*005e*/ 	.short	(.L_35 - .L_34)


	//   ....[0]....
.L_34:
        /*0060*/ 	.word	0x00001870


	//   ....[1]....
        /*0064*/ 	.word	0x000018c0


	//----- nvinfo : EIATTR_CBANK_PARAM_SIZE
	.align		4
.L_35:
        /*0068*/ 	.byte	0x03, 0x19
        /*006a*/ 	.short	0x001c


	//----- nvinfo : EIATTR_PARAM_CBANK
	.align		4
        /*006c*/ 	.byte	0x04, 0x0a
        /*006e*/ 	.short	(.L_37 - .L_36)
	.align		4
.L_36:
        /*0070*/ 	.word	index@(.nv.constant0._Z23tiled_mm_fully_unrolledPfS_S_i)
        /*0074*/ 	.short	0x0380
        /*0076*/ 	.short	0x001c


	//----- nvinfo : EIATTR_SW_WAR
	.align		4
.L_37:
        /*0078*/ 	.byte	0x04, 0x36
        /*007a*/ 	.short	(.L_39 - .L_38)
.L_38:
        /*007c*/ 	.word	0x00000008
.L_39:


//--------------------- .nv.info._Z17tiled_mm_unrolledPfS_S_i --------------------------
	.section	.nv.info._Z17tiled_mm_unrolledPfS_S_i,"",@"SHT_CUDA_INFO"
	.sectionflags	@""
	.align	4


	//----- nvinfo : EIATTR_CUDA_API_VERSION
	.align		4
        /*0000*/ 	.byte	0x04, 0x37
        /*0002*/ 	.short	(.L_41 - .L_40)
.L_40:
        /*0004*/ 	.word	0x00000082


	//----- nvinfo : EIATTR_KPARAM_INFO
	.align		4
.L_41:
        /*0008*/ 	.byte	0x04, 0x17
        /*000a*/ 	.short	(.L_43 - .L_42)
.L_42:
        /*000c*/ 	.word	0x00000000
        /*0010*/ 	.short	0x0003
        /*0012*/ 	.short	0x0018
        /*0014*/ 	.byte	0x00, 0xf0, 0x11, 0x00


	//----- nvinfo : EIATTR_KPARAM_INFO
	.align		4
.L_43:
        /*0018*/ 	.byte	0x04, 0x17
        /*001a*/ 	.short	(.L_45 - .L_44)
.L_44:
        /*001c*/ 	.word	0x00000000
        /*0020*/ 	.short	0x0002
        /*0022*/ 	.short	0x0010
        /*0024*/ 	.byte	0x00, 0xf5, 0x21, 0x00


	//----- nvinfo : EIATTR_KPARAM_INFO
	.align		4
.L_45:
        /*0028*/ 	.byte	0x04, 0x17
        /*002a*/ 	.short	(.L_47 - .L_46)
.L_46:
        /*002c*/ 	.word	0x00000000
        /*0030*/ 	.short	0x0001
        /*0032*/ 	.short	0x0008
        /*0034*/ 	.byte	0x00, 0xf5, 0x21, 0x00


	//----- nvinfo : EIATTR_KPARAM_INFO
	.align		4
.L_47:
        /*0038*/ 	.byte	0x04, 0x17
        /*003a*/ 	.short	(.L_49 - .L_48)
.L_48:
        /*003c*/ 	.word	0x00000000
        /*0040*/ 	.short	0x0000
        /*0042*/ 	.short	0x0000
        /*0044*/ 	.byte	0x00, 0xf5, 0x21, 0x00


	//----- nvinfo : EIATTR_SPARSE_MMA_MASK
	.align		4
.L_49:
        /*0048*/ 	.byte	0x03, 0x50
        /*004a*/ 	.short	0x0000


	//----- nvinfo : EIATTR_MAXREG_COUNT
	.align		4
        /*004c*/ 	.byte	0x03, 0x1b
        /*004e*/ 	.short	0x00ff


	//----- nvinfo : EIATTR_NUM_BARRIERS
	.align		4
        /*0050*/ 	.byte	0x02, 0x4c
        /*0052*/ 	.byte	0x01
	.zero		1


	//----- nvinfo : EIATTR_MERCURY_ISA_VERSION
	.align		4
        /*0054*/ 	.byte	0x03, 0x5f
        /*0056*/ 	.short	0x0101


	//----- nvinfo : EIATTR_VRC_CTA_INIT_COUNT
	.align		4
        /*0058*/ 	.byte	0x02, 0x4a
	.zero		1
	.zero		1


	//----- nvinfo : EIATTR_EXIT_INSTR_OFFSETS
	.align		4
        /*005c*/ 	.byte	0x04, 0x1c
        /*005e*/ 	.short	(.L_51 - .L_50)


	//   ....[0]....
.L_50:
        /*0060*/ 	.word	0x00001870


	//   ....[1]....
        /*0064*/ 	.word	0x000018c0


	//----- nvinfo : EIATTR_CBANK_PARAM_SIZE
	.align		4
.L_51:
        /*0068*/ 	.byte	0x03, 0x19
        /*006a*/ 	.short	0x001c


	//----- nvinfo : EIATTR_PARAM_CBANK
	.align		4
        /*006c*/ 	.byte	0x04, 0x0a
        /*006e*/ 	.short	(.L_53 - .L_52)
	.align		4
.L_52:
        /*0070*/ 	.word	index@(.nv.constant0._Z17tiled_mm_unrolledPfS_S_i)
        /*0074*/ 	.short	0x0380
        /*0076*/ 	.short	0x001c


	//----- nvinfo : EIATTR_SW_WAR
	.align		4
.L_53:
        /*0078*/ 	.byte	0x04, 0x36
        /*007a*/ 	.short	(.L_55 - .L_54)
.L_54:
        /*007c*/ 	.word	0x00000008
.L_55:


//--------------------- .nv.info._Z8tiled_mmPfS_S_i --------------------------
	.section	.nv.info._Z8tiled_mmPfS_S_i,"",@"SHT_CUDA_INFO"
	.sectionflags	@""
	.align	4


	//----- nvinfo : EIATTR_CUDA_API_VERSION
	.align		4
        /*0000*/ 	.byte	0x04, 0x37
        /*0002*/ 	.short	(.L_57 - .L_56)
.L_56:
        /*0004*/ 	.word	0x00000082


	//----- nvinfo : EIATTR_KPARAM_INFO
	.align		4
.L_57:
        /*0008*/ 	.byte	0x04, 0x17
        /*000a*/ 	.short	(.L_59 - .L_58)
.L_58:
        /*000c*/ 	.word	0x00000000
        /*0010*/ 	.short	0x0003
        /*0012*/ 	.short	0x0018
        /*0014*/ 	.byte	0x00, 0xf0, 0x11, 0x00


	//----- nvinfo : EIATTR_KPARAM_INFO
	.align		4
.L_59:
        /*0018*/ 	.byte	0x04, 0x17
        /*001a*/ 	.short	(.L_61 - .L_60)
.L_60:
        /*001c*/ 	.word	0x00000000
        /*0020*/ 	.short	0x0002
        /*0022*/ 	.short	0x0010
        /*0024*/ 	.byte	0x00, 0xf5, 0x21, 0x00


	//----- nvinfo : EIATTR_KPARAM_INFO
	.align		4
.L_61:
        /*0028*/ 	.byte	0x04, 0x17
        /*002a*/ 	.short	(.L_63 - .L_62)
.L_62:
        /*002c*/ 	.word	0x00000000
        /*0030*/ 	.short	0x0001
        /*0032*/ 	.short	0x0008
        /*0034*/ 	.byte	0x00, 0xf5, 0x21, 0x00


	//----- nvinfo : EIATTR_KPARAM_INFO
	.align		4
.L_63:
        /*0038*/ 	.byte	0x04, 0x17
        /*003a*/ 	.short	(.L_65 - .L_64)
.L_64:
        /*003c*/ 	.word	0x00000000
        /*0040*/ 	.short	0x0000
        /*0042*/ 	.short	0x0000
        /*0044*/ 	.byte	0x00, 0xf5, 0x21, 0x00


	//----- nvinfo : EIATTR_SPARSE_MMA_MASK
	.align		4
.L_65:
        /*0048*/ 	.byte	0x03, 0x50
        /*004a*/ 	.short	0x0000


	//----- nvinfo : EIATTR_MAXREG_COUNT
	.align		4
        /*004c*/ 	.byte	0x03, 0x1b
        /*004e*/ 	.short	0x00ff


	//----- nvinfo : EIATTR_NUM_BARRIERS
	.align		4
        /*0050*/ 	.byte	0x02, 0x4c
        /*0052*/ 	.byte	0x01
	.zero		1


	//----- nvinfo : EIATTR_MERCURY_ISA_VERSION
	.align		4
        /*0054*/ 	.byte	0x03, 0x5f
        /*0056*/ 	.short	0x0101


	//----- nvinfo : EIATTR_VRC_CTA_INIT_COUNT
	.align		4
        /*0058*/ 	.byte	0x02, 0x4a
	.zero		1
	.zero		1


	//----- nvinfo : EIATTR_EXIT_INSTR_OFFSETS
	.align		4
        /*005c*/ 	.byte	0x04, 0x1c
        /*005e*/ 	.short	(.L_67 - .L_66)


	//   ....[0]....
.L_66:
        /*0060*/ 	.word	0x00001870


	//   ....[1]....
        /*0064*/ 	.word	0x000018c0


	//----- nvinfo : EIATTR_CBANK_PARAM_SIZE
	.align		4
.L_67:
        /*0068*/ 	.byte	0x03, 0x19
        /*006a*/ 	.short	0x001c


	//----- nvinfo : EIATTR_PARAM_CBANK
	.align		4
        /*006c*/ 	.byte	0x04, 0x0a
        /*006e*/ 	.short	(.L_69 - .L_68)
	.align		4
.L_68:
        /*0070*/ 	.word	index@(.nv.constant0._Z8tiled_mmPfS_S_i)
        /*0074*/ 	.short	0x0380
        /*0076*/ 	.short	0x001c


	//----- nvinfo : EIATTR_SW_WAR
	.align		4
.L_69:
        /*0078*/ 	.byte	0x04, 0x36
        /*007a*/ 	.short	(.L_71 - .L_70)
.L_70:
        /*007c*/ 	.word	0x00000008
.L_71:


//--------------------- .nv.info._Z8naive_mmPfS_S_i --------------------------
	.section	.nv.info._Z8naive_mmPfS_S_i,"",@"SHT_CUDA_INFO"
	.sectionflags	@""
	.align	4


	//----- nvinfo : EIATTR_CUDA_API_VERSION
	.align		4
        /*0000*/ 	.byte	0x04, 0x37
        /*0002*/ 	.short	(.L_73 - .L_72)
.L_72:
        /*0004*/ 	.word	0x00000082


	//----- nvinfo : EIATTR_KPARAM_INFO
	.align		4
.L_73:
        /*0008*/ 	.byte	0x04, 0x17
        /*000a*/ 	.short	(.L_75 - .L_74)
.L_74:
        /*000c*/ 	.word	0x00000000
        /*0010*/ 	.short	0x0003
        /*0012*/ 	.short	0x0018
        /*0014*/ 	.byte	0x00, 0xf0, 0x11, 0x00


	//----- nvinfo : EIATTR_KPARAM_INFO
	.align		4
.L_75:
        /*0018*/ 	.byte	0x04, 0x17
        /*001a*/ 	.short	(.L_77 - .L_76)
.L_76:
        /*001c*/ 	.word	0x00000000
        /*0020*/ 	.short	0x0002
        /*0022*/ 	.short	0x0010
        /*0024*/ 	.byte	0x00, 0xf5, 0x21, 0x00


	//----- nvinfo : EIATTR_KPARAM_INFO
	.align		4
.L_77:
        /*0028*/ 	.byte	0x04, 0x17
        /*002a*/ 	.short	(.L_79 - .L_78)
.L_78:
        /*002c*/ 	.word	0x00000000
        /*0030*/ 	.short	0x0001
        /*0032*/ 	.short	0x0008
        /*0034*/ 	.byte	0x00, 0xf5, 0x21, 0x00


	//----- nvinfo : EIATTR_KPARAM_INFO
	.align		4
.L_79:
        /*0038*/ 	.byte	0x04, 0x17
        /*003a*/ 	.short	(.L_81 - .L_80)
.L_80:
        /*003c*/ 	.word	0x00000000
        /*0040*/ 	.short	0x0000
        /*0042*/ 	.short	0x0000
        /*0044*/ 	.byte	0x00, 0xf5, 0x21, 0x00


	//----- nvinfo : EIATTR_SPARSE_MMA_MASK
	.align		4
.L_81:
        /*0048*/ 	.byte	0x03, 0x50
        /*004a*/ 	.short	0x0000


	//----- nvinfo : EIATTR_MAXREG_COUNT
	.align		4
        /*004c*/ 	.byte	0x03, 0x1b
        /*004e*/ 	.short	0x00ff


	//----- nvinfo : EIATTR_MERCURY_ISA_VERSION
	.align		4
        /*0050*/ 	.byte	0x03, 0x5f
        /*0052*/ 	.short	0x0101


	//----- nvinfo : EIATTR_VRC_CTA_INIT_COUNT
	.align		4
        /*0054*/ 	.byte	0x02, 0x4a
	.zero		1
	.zero		1


	//----- nvinfo : EIATTR_EXIT_INSTR_OFFSETS
	.align		4
        /*0058*/ 	.byte	0x04, 0x1c
        /*005a*/ 	.short	(.L_83 - .L_82)


	//   ....[0]....
.L_82:
        /*005c*/ 	.word	0x000000c0


	//   ....[1]....
        /*0060*/ 	.word	0x00000a90


	//----- nvinfo : EIATTR_CBANK_PARAM_SIZE
	.align		4
.L_83:
        /*0064*/ 	.byte	0x03, 0x19
        /*0066*/ 	.short	0x001c


	//----- nvinfo : EIATTR_PARAM_CBANK
	.align		4
        /*0068*/ 	.byte	0x04, 0x0a
        /*006a*/ 	.short	(.L_85 - .L_84)
	.align		4
.L_84:
        /*006c*/ 	.word	index@(.nv.constant0._Z8naive_mmPfS_S_i)
        /*0070*/ 	.short	0x0380
        /*0072*/ 	.short	0x001c


	//----- nvinfo : EIATTR_SW_WAR
	.align		4
.L_85:
        /*0074*/ 	.byte	0x04, 0x36
        /*0076*/ 	.short	(.L_87 - .L_86)
.L_86:
        /*0078*/ 	.word	0x00000008
.L_87:


//--------------------- .nv.callgraph             --------------------------
	.section	.nv.callgraph,"",@"SHT_CUDA_CALLGRAPH"
	.align	4
	.sectionentsize	8
	.align		4
        /*0000*/ 	.word	0x00000000
	.align		4
        /*0004*/ 	.word	0xffffffff
	.align		4
        /*0008*/ 	.word	0x00000000
	.align		4
        /*000c*/ 	.word	0xfffffffe
	.align		4
        /*0010*/ 	.word	0x00000000
	.align		4
        /*0014*/ 	.word	0xfffffffd
	.align		4
        /*0018*/ 	.word	0x00000000
	.align		4
        /*001c*/ 	.word	0xfffffffc


//--------------------- .text._Z23tiled_mm_fully_unrolledPfS_S_i --------------------------
	.section	.text._Z23tiled_mm_fully_unrolledPfS_S_i,"ax",@progbits
	.align	128
        .global         _Z23tiled_mm_fully_unrolledPfS_S_i
        .type           _Z23tiled_mm_fully_unrolledPfS_S_i,@function
        .size           _Z23tiled_mm_fully_unrolledPfS_S_i,(.L_x_20 - _Z23tiled_mm_fully_unrolledPfS_S_i)
        .other          _Z23tiled_mm_fully_unrolledPfS_S_i,@"STO_CUDA_ENTRY STV_DEFAULT"
_Z23tiled_mm_fully_unrolledPfS_S_i:
.text._Z23tiled_mm_fully_unrolledPfS_S_i:
[----:B------:R-:W-:Y:S08]  /*0000*/  LDC R1, c[0x0][0x37c] ;  /* 0x0000df00ff017b82 */ /* 0x000ff00000000800 */
[----:B------:R-:W0:Y:S01]  /*0010*/  LDC R5, c[0x0][0x398] ;  /* 0x0000e600ff057b82 */ /* 0x000e220000000800 */
[----:B------:R-:W1:Y:S01]  /*0020*/  S2R R3, SR_TID.Y ;  /* 0x0000000000037919 */ /* 0x000e620000002200 */
[----:B------:R-:W2:Y:S01]  /*0030*/  LDCU.64 UR8, c[0x0][0x358] ;  /* 0x00006b00ff0877ac */ /* 0x000ea20008000a00 */
[----:B------:R-:W-:Y:S01]  /*0040*/  HFMA2 R31, -RZ, RZ, 0, 0 ;  /* 0x00000000ff1f7431 */ /* 0x000fe200000001ff */
[----:B------:R-:W1:Y:S01]  /*0050*/  S2R R4, SR_CTAID.Y ;  /* 0x0000000000047919 */ /* 0x000e620000002600 */
[----:B------:R-:W3:Y:S01]  /*0060*/  S2R R2, SR_TID.X ;  /* 0x0000000000027919 */ /* 0x000ee20000002100 */
[----:B------:R-:W3:Y:S01]  /*0070*/  S2R R11, SR_CTAID.X ;  /* 0x00000000000b7919 */ /* 0x000ee20000002500 */
[----:B0-----:R-:W-:-:S02]  /*0080*/  ISETP.GE.AND P0, PT, R5, 0x10, PT ;  /* 0x000000100500780c */ /* 0x001fc40003f06270 */
[----:B------:R-:W-:-:S04]  /*0090*/  SHF.R.S32.HI R0, RZ, 0x1f, R5 ;  /* 0x0000001fff007819 */ /* 0x000fc80000011405 */
[----:B------:R-:W-:Y:S02]  /*00a0*/  LEA.HI R0, R0, R5, RZ, 0x4 ;  /* 0x0000000500007211 */ /* 0x000fe400078f20ff */
[----:B-1----:R-:W-:Y:S02]  /*00b0*/  LEA R4, R4, R3, 0x4 ;  /* 0x0000000304047211 */ /* 0x002fe400078e20ff */
[----:B---3--:R-:W-:-:S03]  /*00c0*/  LEA R6, R11, R2, 0x4 ;  /* 0x000000020b067211 */ /* 0x008fc600078e20ff */
[----:B--2---:R-:W-:Y:S05]  /*00d0*/  @!P0 BRA `(.L_x_0) ;  /* 0x0000001400dc8947 */ /* 0x004fea0003800000 */
[----:B------:R-:W0:Y:S01]  /*00e0*/  S2UR UR6, SR_CgaCtaId ;  /* 0x00000000000679c3 */ /* 0x000e220000008800 */
[----:B------:R-:W-:Y:S01]  /*00f0*/  SHF.R.S32.HI R29, RZ, 0x4, R0 ;  /* 0x00000004ff1d7819 */ /* 0x000fe20000011400 */
[----:B------:R-:W-:Y:S01]  /*0100*/  UMOV UR4, 0x400 ;  /* 0x0000040000047882 */ /* 0x000fe20000000000 */
[----:B------:R-:W-:Y:S01]  /*0110*/  IMAD R21, R4, R5, R2 ;  /* 0x0000000504157224 */ /* 0x000fe200078e0202 */
[----:B------:R-:W-:Y:S02]  /*0120*/  MOV R31, RZ ;  /* 0x000000ff001f7202 */ /* 0x000fe40000000f00 */
[----:B------:R-:W-:-:S04]  /*0130*/  IADD3 R0, PT, PT, R29, -0x1, RZ ;  /* 0xffffffff1d007810 */ /* 0x000fc80007ffe0ff */
[----:B------:R-:W-:Y:S02]  /*0140*/  ISETP.GE.U32.AND P0, PT, R0, 0x3, PT ;  /* 0x000000030000780c */ /* 0x000fe40003f06070 */
[----:B------:R-:W-:Y:S01]  /*0150*/  MOV R0, RZ ;  /* 0x000000ff00007202 */ /* 0x000fe20000000f00 */
[----:B0-----:R-:W-:-:S06]  /*0160*/  ULEA UR5, UR6, UR4, 0x18 ;  /* 0x0000000406057291 */ /* 0x001fcc000f8ec0ff */
[----:B------:R-:W-:-:S04]  /*0170*/  LEA R7, R3, UR5, 0x6 ;  /* 0x0000000503077c11 */ /* 0x000fc8000f8e30ff */
[----:B------:R-:W-:Y:S05]  /*0180*/  @!P0 BRA `(.L_x_1) ;  /* 0x0000000c002c8947 */ /* 0x000fea0003800000 */
[C---:B------:R-:W-:Y:S01]  /*0190*/  IADD3 R0, PT, PT, R3.reuse, 0x30, RZ ;  /* 0x0000003003007810 */ /* 0x040fe20007ffe0ff */
[----:B------:R-:W-:Y:S01]  /*01a0*/  UIADD3 UR5, UPT, UPT, UR4, 0x400, URZ ;  /* 0x0000040004057890 */ /* 0x000fe2000fffe0ff */
[C---:B------:R-:W-:Y:S01]  /*01b0*/  IADD3 R8, PT, PT, R3.reuse, 0x20, RZ ;  /* 0x0000002003087810 */ /* 0x040fe20007ffe0ff */
[CCC-:B------:R-:W-:Y:S01]  /*01c0*/  IMAD R24, R3.reuse, R5.reuse, R2.reuse ;  /* 0x0000000503187224 */ /* 0x1c0fe200078e0202 */
[----:B------:R-:W-:Y:S01]  /*01d0*/  IADD3 R9, PT, PT, R3, 0x10, RZ ;  /* 0x0000001003097810 */ /* 0x000fe20007ffe0ff */
[----:B------:R-:W-:Y:S01]  /*01e0*/  ULEA UR5, UR6, UR5, 0x18 ;  /* 0x0000000506057291 */ /* 0x000fe2000f8ec0ff */
[-CC-:B------:R-:W-:Y:S02]  /*01f0*/  IMAD R0, R0, R5.reuse, R2.reuse ;  /* 0x0000000500007224 */ /* 0x180fe400078e0202 */
[----:B------:R-:W-:Y:S02]  /*0200*/  HFMA2 R31, -RZ, RZ, 0, 0 ;  /* 0x00000000ff1f7431 */ /* 0x000fe400000001ff */
[-CC-:B------:R-:W-:Y:S01]  /*0210*/  IMAD R8, R8, R5.reuse, R2.reuse ;  /* 0x0000000508087224 */ /* 0x180fe200078e0202 */
[----:B------:R-:W-:Y:S01]  /*0220*/  LEA R24, R11, R24, 0x4 ;  /* 0x000000180b187211 */ /* 0x000fe200078e20ff */
[----:B------:R-:W-:Y:S01]  /*0230*/  IMAD R9, R9, R5, R2 ;  /* 0x0000000509097224 */ /* 0x000fe200078e0202 */
[----:B------:R-:W-:-:S02]  /*0240*/  LEA R30, R11, R0, 0x4 ;  /* 0x000000000b1e7211 */ /* 0x000fc400078e20ff */
[C---:B------:R-:W-:Y:S02]  /*0250*/  LEA R22, R2.reuse, UR5, 0x2 ;  /* 0x0000000502167c11 */ /* 0x040fe4000f8e10ff */
[----:B------:R-:W-:Y:S02]  /*0260*/  LOP3.LUT R0, R29, 0x7fffffc, RZ, 0xc0, !PT ;  /* 0x07fffffc1d007812 */ /* 0x000fe400078ec0ff */
[----:B------:R-:W-:Y:S01]  /*0270*/  LEA R28, R11, R8, 0x4 ;  /* 0x000000080b1c7211 */ /* 0x000fe200078e20ff */
[----:B------:R-:W-:Y:S01]  /*0280*/  IMAD R20, R3, 0x44, R22 ;  /* 0x0000004403147824 */ /* 0x000fe200078e0216 */
[----:B------:R-:W-:Y:S02]  /*0290*/  LEA R26, R11, R9, 0x4 ;  /* 0x000000090b1a7211 */ /* 0x000fe400078e20ff */
[----:B------:R-:W-:Y:S02]  /*02a0*/  MOV R27, R21 ;  /* 0x00000015001b7202 */ /* 0x000fe40000000f00 */
[----:B------:R-:W-:-:S02]  /*02b0*/  LEA R23, R2, R7, 0x2 ;  /* 0x0000000702177211 */ /* 0x000fc400078e10ff */
[----:B------:R-:W-:-:S07]  /*02c0*/  IADD3 R25, PT, PT, -R0, RZ, RZ ;  /* 0x000000ff00197210 */ /* 0x000fce0007ffe1ff */
.L_x_2:
[----:B------:R-:W0:Y:S08]  /*02d0*/  LDC.64 R16, c[0x0][0x380] ;  /* 0x0000e000ff107b82 */ /* 0x000e300000000a00 */
[----:B------:R-:W1:Y:S01]  /*02e0*/  LDC.64 R18, c[0x0][0x388] ;  /* 0x0000e200ff127b82 */ /* 0x000e620000000a00 */
[----:B0-----:R-:W-:-:S05]  /*02f0*/  IMAD.WIDE R16, R27, 0x4, R16 ;  /* 0x000000041b107825 */ /* 0x001fca00078e0210 */
[----:B------:R-:W2:Y:S01]  /*0300*/  LDG.E R10, desc[UR8][R16.64] ;  /* 0x00000008100a7981 */ /* 0x000ea2000c1e1900 */
[----:B-1----:R-:W-:-:S05]  /*0310*/  IMAD.WIDE R8, R24, 0x4, R18 ;  /* 0x0000000418087825 */ /* 0x002fca00078e0212 */
[----:B------:R-:W3:Y:S04]  /*0320*/  LDG.E R35, desc[UR8][R8.64] ;  /* 0x0000000808237981 */ /* 0x000ee8000c1e1900 */
[----:B--2---:R-:W-:Y:S04]  /*0330*/  STS [R23], R10 ;  /* 0x0000000a17007388 */ /* 0x004fe80000000800 */
[----:B---3--:R-:W-:Y:S01]  /*0340*/  STS [R20], R35 ;  /* 0x0000002314007388 */ /* 0x008fe20000000800 */
[----:B------:R-:W-:Y:S06]  /*0350*/  BAR.SYNC.DEFER_BLOCKING 0x0 ;  /* 0x0000000000007b1d */ /* 0x000fec0000010000 */
[----:B------:R-:W-:Y:S04]  /*0360*/  LDS R11, [R22] ;  /* 0x00000000160b7984 */ /* 0x000fe80000000800 */
[----:B------:R-:W0:Y:S04]  /*0370*/  LDS.128 R12, [R7] ;  /* 0x00000000070c7984 */ /* 0x000e280000000c00 */
[----:B------:R-:W1:Y:S04]  /*0380*/  LDS R37, [R22+0x44] ;  /* 0x0000440016257984 */ /* 0x000e680000000800 */
[----:B------:R-:W2:Y:S01]  /*0390*/  LDS R33, [R22+0x88] ;  /* 0x0000880016217984 */ /* 0x000ea20000000800 */
[----:B0-----:R-:W-:-:S03]  /*03a0*/  FFMA R32, R12, R11, R31 ;  /* 0x0000000b0c207223 */ /* 0x001fc6000000001f */
[----:B------:R-:W0:Y:S01]  /*03b0*/  LDS R12, [R22+0xcc] ;  /* 0x0000cc00160c7984 */ /* 0x000e220000000800 */
[----:B-1----:R-:W-:-:S03]  /*03c0*/  FFMA R34, R37, R13, R32 ;  /* 0x0000000d25227223 */ /* 0x002fc60000000020 */
[----:B------:R-:W-:Y:S04]  /*03d0*/  LDS R13, [R22+0x110] ;  /* 0x00011000160d7984 */ /* 0x000fe80000000800 */
[----:B------:R-:W1:Y:S04]  /*03e0*/  LDS.128 R8, [R7+0x10] ;  /* 0x0000100007087984 */ /* 0x000e680000000c00 */
[----:B------:R-:W3:Y:S04]  /*03f0*/  LDS R32, [R22+0x154] ;  /* 0x0001540016207984 */ /* 0x000ee80000000800 */
[----:B------:R-:W4:Y:S01]  /*0400*/  LDS R31, [R22+0x198] ;  /* 0x00019800161f7984 */ /* 0x000f220000000800 */
[----:B--2---:R-:W-:-:S03]  /*0410*/  FFMA R33, R33, R14, R34 ;  /* 0x0000000e21217223 */ /* 0x004fc60000000022 */
[----:B------:R-:W-:Y:S04]  /*0420*/  LDS R37, [R22+0x374] ;  /* 0x0003740016257984 */ /* 0x000fe80000000800 */
[----:B------:R-:W-:Y:S01]  /*0430*/  LDS R34, [R22+0x3fc] ;  /* 0x0003fc0016227984 */ /* 0x000fe20000000800 */
[----:B0-----:R-:W-:-:S03]  /*0440*/  FFMA R15, R12, R15, R33 ;  /* 0x0000000f0c0f7223 */ /* 0x001fc60000000021 */
[----:B------:R-:W-:Y:S01]  /*0450*/  LDS R33, [R22+0x264] ;  /* 0x0002640016217984 */ /* 0x000fe20000000800 */
[----:B-1----:R-:W-:-:S03]  /*0460*/  FFMA R13, R8, R13, R15 ;  /* 0x0000000d080d7223 */ /* 0x002fc6000000000f */
[----:B------:R-:W0:Y:S01]  /*0470*/  LDS R8, [R22+0x1dc] ;  /* 0x0001dc0016087984 */ /* 0x000e220000000800 */
[----:B---3--:R-:W-:-:S03]  /*0480*/  FFMA R32, R32, R9, R13 ;  /* 0x0000000920207223 */ /* 0x008fc6000000000d */
[----:B------:R-:W-:Y:S04]  /*0490*/  LDS R9, [R22+0x220] ;  /* 0x0002200016097984 */ /* 0x000fe80000000800 */
[----:B------:R-:W1:Y:S01]  /*04a0*/  LDS.128 R12, [R7+0x20] ;  /* 0x00002000070c7984 */ /* 0x000e620000000c00 */
[----:B----4-:R-:W-:-:S03]  /*04b0*/  FFMA R31, R31, R10, R32 ;  /* 0x0000000a1f1f7223 */ /* 0x010fc60000000020 */
[----:B------:R-:W2:Y:S04]  /*04c0*/  LDS R32, [R22+0x2a8] ;  /* 0x0002a80016207984 */ /* 0x000ea80000000800 */
[----:B------:R-:W3:Y:S01]  /*04d0*/  LDS R10, [R22+0x2ec] ;  /* 0x0002ec00160a7984 */ /* 0x000ee20000000800 */
[----:B0-----:R-:W-:-:S03]  /*04e0*/  FFMA R11, R8, R11, R31 ;  /* 0x0000000b080b7223 */ /* 0x001fc6000000001f */
[----:B------:R-:W-:Y:S01]  /*04f0*/  LDS R31, [R22+0x3b8] ;  /* 0x0003b800161f7984 */ /* 0x000fe20000000800 */
[----:B-1----:R-:W-:-:S03]  /*0500*/  FFMA R12, R12, R9, R11 ;  /* 0x000000090c0c7223 */ /* 0x002fc6000000000b */
[----:B------:R-:W-:Y:S01]  /*0510*/  LDS R9, [R22+0x330] ;  /* 0x0003300016097984 */ /* 0x000fe20000000800 */
[----:B------:R-:W-:-:S04]  /*0520*/  FFMA R13, R33, R13, R12 ;  /* 0x0000000d210d7223 */ /* 0x000fc8000000000c */
[----:B--2---:R-:W-:-:S04]  /*0530*/  FFMA R13, R32, R14, R13 ;  /* 0x0000000e200d7223 */ /* 0x004fc8000000000d */
[----:B---3--:R-:W-:Y:S02]  /*0540*/  FFMA R11, R10, R15, R13 ;  /* 0x0000000f0a0b7223 */ /* 0x008fe4000000000d */
[----:B------:R-:W0:Y:S01]  /*0550*/  LDS.128 R12, [R7+0x30] ;  /* 0x00003000070c7984 */ /* 0x000e220000000c00 */
[----:B------:R-:W-:Y:S01]  /*0560*/  IMAD.WIDE R32, R26, 0x4, R18 ;  /* 0x000000041a207825 */ /* 0x000fe200078e0212 */
[----:B------:R-:W-:Y:S06]  /*0570*/  BAR.SYNC.DEFER_BLOCKING 0x0 ;  /* 0x0000000000007b1d */ /* 0x000fec0000010000 */
[----:B------:R-:W2:Y:S04]  /*0580*/  LDG.E R33, desc[UR8][R32.64] ;  /* 0x0000000820217981 */ /* 0x000ea8000c1e1900 */
[----:B------:R-:W3:Y:S01]  /*0590*/  LDG.E R32, desc[UR8][R16.64+0x40] ;  /* 0x0000400810207981 */ /* 0x000ee2000c1e1900 */
[----:B0-----:R-:W-:-:S04]  /*05a0*/  FFMA R12, R12, R9, R11 ;  /* 0x000000090c0c7223 */ /* 0x001fc8000000000b */
[----:B------:R-:W-:-:S04]  /*05b0*/  FFMA R36, R37, R13, R12 ;  /* 0x0000000d25247223 */ /* 0x000fc8000000000c */
[----:B------:R-:W-:-:S04]  /*05c0*/  FFMA R31, R31, R14, R36 ;  /* 0x0000000e1f1f7223 */ /* 0x000fc80000000024 */
[----:B------:R-:W-:Y:S01]  /*05d0*/  FFMA R15, R34, R15, R31 ;  /* 0x0000000f220f7223 */ /* 0x000fe2000000001f */
[----:B---3--:R-:W-:Y:S04]  /*05e0*/  STS [R23], R32 ;  /* 0x0000002017007388 */ /* 0x008fe80000000800 */
[----:B--2---:R-:W-:Y:S01]  /*05f0*/  STS [R20], R33 ;  /* 0x0000002114007388 */ /* 0x004fe20000000800 */
[----:B------:R-:W-:Y:S06]  /*0600*/  BAR.SYNC.DEFER_BLOCKING 0x0 ;  /* 0x0000000000007b1d */ /* 0x000fec0000010000 */
[----:B------:R-:W-:Y:S04]  /*0610*/  LDS R35, [R22] ;  /* 0x0000000016237984 */ /* 0x000fe80000000800 */
[----:B------:R-:W0:Y:S04]  /*0620*/  LDS.128 R8, [R7] ;  /* 0x0000000007087984 */ /* 0x000e280000000c00 */
[----:B------:R-:W1:Y:S04]  /*0630*/  LDS R12, [R22+0x44] ;  /* 0x00004400160c7984 */ /* 0x000e680000000800 */
[----:B------:R-:W2:Y:S04]  /*0640*/  LDS R31, [R22+0x88] ;  /* 0x00008800161f7984 */ /* 0x000ea80000000800 */
[----:B------:R-:W-:Y:S04]  /*0650*/  LDS R32, [R22+0x154] ;  /* 0x0001540016207984 */ /* 0x000fe80000000800 */
[----:B------:R-:W-:Y:S04]  /*0660*/  LDS R33, [R22+0x198] ;  /* 0x0001980016217984 */ /* 0x000fe80000000800 */
[----:B------:R-:W-:Y:S01]  /*0670*/  LDS R37, [R22+0x374] ;  /* 0x0003740016257984 */ /* 0x000fe20000000800 */
[----:B0-----:R-:W-:-:S03]  /*0680*/  FFMA R15, R8, R35, R15 ;  /* 0x00000023080f7223 */ /* 0x001fc6000000000f */
[----:B------:R-:W0:Y:S01]  /*0690*/  LDS R8, [R22+0xcc] ;  /* 0x0000cc0016087984 */ /* 0x000e220000000800 */
[----:B-1----:R-:W-:-:S03]  /*06a0*/  FFMA R34, R12, R9, R15 ;  /* 0x000000090c227223 */ /* 0x002fc6000000000f */
[----:B------:R-:W-:Y:S04]  /*06b0*/  LDS R9, [R22+0x110] ;  /* 0x0001100016097984 */ /* 0x000fe80000000800 */
[----:B------:R-:W1:Y:S01]  /*06c0*/  LDS.128 R12, [R7+0x10] ;  /* 0x00001000070c7984 */ /* 0x000e620000000c00 */
[----:B--2---:R-:W-:-:S03]  /*06d0*/  FFMA R31, R31, R10, R34 ;  /* 0x0000000a1f1f7223 */ /* 0x004fc60000000022 */
[----:B------:R-:W-:Y:S01]  /*06e0*/  LDS R34, [R22+0x3fc] ;  /* 0x0003fc0016227984 */ /* 0x000fe20000000800 */
[----:B0-----:R-:W-:-:S03]  /*06f0*/  FFMA R11, R8, R11, R31 ;  /* 0x0000000b080b7223 */ /* 0x001fc6000000001f */
[----:B------:R-:W-:Y:S01]  /*0700*/  LDS R31, [R22+0x264] ;  /* 0x00026400161f7984 */ /* 0x000fe20000000800 */
[----:B-1----:R-:W-:-:S03]  /*0710*/  FFMA R9, R12, R9, R11 ;  /* 0x000000090c097223 */ /* 0x002fc6000000000b */
[----:B------:R-:W0:Y:S01]  /*0720*/  LDS R12, [R22+0x1dc] ;  /* 0x0001dc00160c7984 */ /* 0x000e220000000800 */
[----:B------:R-:W-:-:S03]  /*0730*/  FFMA R32, R32, R13, R9 ;  /* 0x0000000d20207223 */ /* 0x000fc60000000009 */
[----:B------:R-:W-:Y:S04]  /*0740*/  LDS R13, [R22+0x220] ;  /* 0x00022000160d7984 */ /* 0x000fe80000000800 */
[----:B------:R-:W1:Y:S01]  /*0750*/  LDS.128 R8, [R7+0x20] ;  /* 0x0000200007087984 */ /* 0x000e620000000c00 */
[----:B------:R-:W-:-:S03]  /*0760*/  FFMA R33, R33, R14, R32 ;  /* 0x0000000e21217223 */ /* 0x000fc60000000020 */
[----:B------:R-:W2:Y:S04]  /*0770*/  LDS R32, [R22+0x2a8] ;  /* 0x0002a80016207984 */ /* 0x000ea80000000800 */
[----:B------:R-:W3:Y:S01]  /*0780*/  LDS R14, [R22+0x2ec] ;  /* 0x0002ec00160e7984 */ /* 0x000ee20000000800 */
[----:B0-----:R-:W-:-:S04]  /*0790*/  FFMA R15, R12, R15, R33 ;  /* 0x0000000f0c0f7223 */ /* 0x001fc80000000021 */
[----:B-1----:R-:W-:-:S04]  /*07a0*/  FFMA R8, R8, R13, R15 ;  /* 0x0000000d08087223 */ /* 0x002fc8000000000f */
[----:B------:R-:W-:Y:S02]  /*07b0*/  FFMA R9, R31, R9, R8 ;  /* 0x000000091f097223 */ /* 0x000fe40000000008 */
[----:B------:R-:W-:Y:S02]  /*07c0*/  LDS R31, [R22+0x3b8] ;  /* 0x0003b800161f7984 */ /* 0x000fe40000000800 */
[----:B--2---:R-:W-:Y:S02]  /*07d0*/  FFMA R13, R32, R10, R9 ;  /* 0x0000000a200d7223 */ /* 0x004fe40000000009 */
[----:B------:R-:W-:Y:S02]  /*07e0*/  LDS R9, [R22+0x330] ;  /* 0x0003300016097984 */ /* 0x000fe40000000800 */
        /* <DEDUP_REMOVED lines=10> */
[----:B------:R-:W-:Y:S01]  /*0890*/  IMAD.WIDE R18, R30, 0x4, R18 ;  /* 0x000000041e127825 */ /* 0x000fe200078e0212 */
        /* <DEDUP_REMOVED lines=8> */
[----:B------:R-:W-:Y:S01]  /*0920*/  LDS R34, [R22+0x374] ;  /* 0x0003740016227984 */ /* 0x000fe20000000800 */
[----:B0-----:R-:W-:-:S03]  /*0930*/  FFMA R15, R8, R35, R15 ;  /* 0x00000023080f7223 */ /* 0x001fc6000000000f */
[----:B------:R-:W0:Y:S01]  /*0940*/  LDS R35, [R22+0xcc] ;  /* 0x0000cc0016237984 */ /* 0x000e220000000800 */
[----:B-1----:R-:W-:-:S03]  /*0950*/  FFMA R32, R12, R9, R15 ;  /* 0x000000090c207223 */ /* 0x002fc6000000000f */
[----:B------:R-:W-:Y:S04]  /*0960*/  LDS R9, [R22+0x110] ;  /* 0x0001100016097984 */ /* 0x000fe80000000800 */
[----:B------:R-:W1:Y:S04]  /*0970*/  LDS.128 R12, [R7+0x10] ;  /* 0x00001000070c7984 */ /* 0x000e680000000c00 */
[----:B------:R-:W3:Y:S01]  /*0980*/  LDS R8, [R22+0x154] ;  /* 0x0001540016087984 */ /* 0x000ee20000000800 */
[----:B--2---:R-:W-:-:S03]  /*0990*/  FFMA R10, R31, R10, R32 ;  /* 0x0000000a1f0a7223 */ /* 0x004fc60000000020 */
[----:B------:R-:W2:Y:S01]  /*09a0*/  LDS R31, [R22+0x198] ;  /* 0x00019800161f7984 */ /* 0x000ea20000000800 */
[----:B0-----:R-:W-:-:S03]  /*09b0*/  FFMA R11, R35, R11, R10 ;  /* 0x0000000b230b7223 */ /* 0x001fc6000000000a */
[----:B------:R-:W-:Y:S01]  /*09c0*/  LDS R35, [R22+0x264] ;  /* 0x0002640016237984 */ /* 0x000fe20000000800 */
[----:B-1----:R-:W-:-:S03]  /*09d0*/  FFMA R9, R12, R9, R11 ;  /* 0x000000090c097223 */ /* 0x002fc6000000000b */
[----:B------:R-:W0:Y:S01]  /*09e0*/  LDS R12, [R22+0x1dc] ;  /* 0x0001dc00160c7984 */ /* 0x000e220000000800 */
[----:B---3--:R-:W-:-:S03]  /*09f0*/  FFMA R32, R8, R13, R9 ;  /* 0x0000000d08207223 */ /* 0x008fc60000000009 */
[----:B------:R-:W1:Y:S04]  /*0a00*/  LDS.128 R8, [R7+0x20] ;  /* 0x0000200007087984 */ /* 0x000e680000000c00 */
[----:B------:R-:W3:Y:S01]  /*0a10*/  LDS R13, [R22+0x2a8] ;  /* 0x0002a800160d7984 */ /* 0x000ee20000000800 */
[----:B--2---:R-:W-:-:S03]  /*0a20*/  FFMA R31, R31, R14, R32 ;  /* 0x0000000e1f1f7223 */ /* 0x004fc60000000020 */
[----:B------:R-:W-:Y:S01]  /*0a30*/  LDS R32, [R22+0x3fc] ;  /* 0x0003fc0016207984 */ /* 0x000fe20000000800 */
[----:B0-----:R-:W-:-:S04]  /*0a40*/  FFMA R15, R12, R15, R31 ;  /* 0x0000000f0c0f7223 */ /* 0x001fc8000000001f */
[----:B-1----:R-:W-:Y:S02]  /*0a50*/  FFMA R8, R8, R33, R15 ;  /* 0x0000002108087223 */ /* 0x002fe4000000000f */
[----:B------:R-:W-:Y:S02]  /*0a60*/  LDS R33, [R22+0x3b8] ;  /* 0x0003b80016217984 */ /* 0x000fe40000000800 */
[----:B------:R-:W-:Y:S02]  /*0a70*/  FFMA R12, R35, R9, R8 ;  /* 0x00000009230c7223 */ /* 0x000fe40000000008 */
[----:B------:R-:W0:Y:S02]  /*0a80*/  LDS R8, [R22+0x2ec] ;  /* 0x0002ec0016087984 */ /* 0x000e240000000800 */
[----:B---3--:R-:W-:Y:S02]  /*0a90*/  FFMA R9, R13, R10, R12 ;  /* 0x0000000a0d097223 */ /* 0x008fe4000000000c */
[----:B------:R-:W-:Y:S04]  /*0aa0*/  LDS R35, [R22+0x330] ;  /* 0x0003300016237984 */ /* 0x000fe80000000800 */
[----:B------:R-:W1:Y:S01]  /*0ab0*/  LDS.128 R12, [R7+0x30] ;  /* 0x00003000070c7984 */ /* 0x000e620000000c00 */
[----:B------:R-:W-:Y:S06]  /*0ac0*/  BAR.SYNC.DEFER_BLOCKING 0x0 ;  /* 0x0000000000007b1d */ /* 0x000fec0000010000 */
[----:B------:R0:W2:Y:S04]  /*0ad0*/  LDG.E R16, desc[UR8][R16.64+0xc0] ;  /* 0x0000c00810107981 */ /* 0x0000a8000c1e1900 */
[----:B------:R-:W3:Y:S01]  /*0ae0*/  LDG.E R19, desc[UR8][R18.64] ;  /* 0x0000000812137981 */ /* 0x000ee2000c1e1900 */
[----:B0-----:R-:W-:-:S04]  /*0af0*/  FFMA R17, R8, R11, R9 ;  /* 0x0000000b08117223 */ /* 0x001fc80000000009 */
[----:B-1----:R-:W-:-:S04]  /*0b00*/  FFMA R35, R12, R35, R17 ;  /* 0x000000230c237223 */ /* 0x002fc80000000011 */
[----:B------:R-:W-:-:S04]  /*0b10*/  FFMA R34, R34, R13, R35 ;  /* 0x0000000d22227223 */ /* 0x000fc80000000023 */
[----:B------:R-:W-:-:S04]  /*0b20*/  FFMA R33, R33, R14, R34 ;  /* 0x0000000e21217223 */ /* 0x000fc80000000022 */
[----:B------:R-:W-:Y:S01]  /*0b30*/  FFMA R17, R32, R15, R33 ;  /* 0x0000000f20117223 */ /* 0x000fe20000000021 */
[----:B------:R-:W-:-:S04]  /*0b40*/  IADD3 R25, PT, PT, R25, 0x4, RZ ;  /* 0x0000000419197810 */ /* 0x000fc80007ffe0ff */
[----:B------:R-:W-:Y:S02]  /*0b50*/  ISETP.NE.AND P0, PT, R25, RZ, PT ;  /* 0x000000ff1900720c */ /* 0x000fe40003f05270 */
[----:B------:R-:W-:Y:S02]  /*0b60*/  IADD3 R27, PT, PT, R27, 0x40, RZ ;  /* 0x000000401b1b7810 */ /* 0x000fe40007ffe0ff */
[C---:B------:R-:W-:Y:S02]  /*0b70*/  LEA R30, R5.reuse, R30, 0x6 ;  /* 0x0000001e051e7211 */ /* 0x040fe400078e30ff */
[C---:B------:R-:W-:Y:S02]  /*0b80*/  LEA R28, R5.reuse, R28, 0x6 ;  /* 0x0000001c051c7211 */ /* 0x040fe400078e30ff */
[C---:B------:R-:W-:Y:S02]  /*0b90*/  LEA R26, R5.reuse, R26, 0x6 ;  /* 0x0000001a051a7211 */ /* 0x040fe400078e30ff */
[----:B------:R-:W-:Y:S01]  /*0ba0*/  LEA R24, R5, R24, 0x6 ;  /* 0x0000001805187211 */ /* 0x000fe200078e30ff */
[----:B--2---:R-:W-:Y:S04]  /*0bb0*/  STS [R23], R16 ;  /* 0x0000001017007388 */ /* 0x004fe80000000800 */
[----:B---3--:R-:W-:Y:S01]  /*0bc0*/  STS [R20], R19 ;  /* 0x0000001314007388 */ /* 0x008fe20000000800 */
[----:B------:R-:W-:Y:S06]  /*0bd0*/  BAR.SYNC.DEFER_BLOCKING 0x0 ;  /* 0x0000000000007b1d */ /* 0x000fec0000010000 */
[----:B------:R-:W-:Y:S04]  /*0be0*/  LDS R31, [R22] ;  /* 0x00000000161f7984 */ /* 0x000fe80000000800 */
[----:B------:R-:W0:Y:S04]  /*0bf0*/  LDS.128 R8, [R7] ;  /* 0x0000000007087984 */ /* 0x000e280000000c00 */
[----:B------:R-:W1:Y:S04]  /*0c00*/  LDS R36, [R22+0x44] ;  /* 0x0000440016247984 */ /* 0x000e680000000800 */
[----:B------:R-:W2:Y:S04]  /*0c10*/  LDS R37, [R22+0x88] ;  /* 0x0000880016257984 */ /* 0x000ea80000000800 */
[----:B------:R-:W3:Y:S04]  /*0c20*/  LDS R34, [R22+0xcc] ;  /* 0x0000cc0016227984 */ /* 0x000ee80000000800 */
[----:B------:R-:W-:Y:S04]  /*0c30*/  LDS R33, [R22+0x110] ;  /* 0x0001100016217984 */ /* 0x000fe80000000800 */
[----:B------:R-:W4:Y:S04]  /*0c40*/  LDS.128 R12, [R7+0x10] ;  /* 0x00001000070c7984 */ /* 0x000f280000000c00 */
[----:B------:R-:W5:Y:S04]  /*0c50*/  LDS R32, [R22+0x154] ;  /* 0x0001540016207984 */ /* 0x000f680000000800 */
[----:B------:R-:W5:Y:S01]  /*0c60*/  LDS R35, [R22+0x198] ;  /* 0x0001980016237984 */ /* 0x000f620000000800 */
[----:B0-----:R-:W-:-:S03]  /*0c70*/  FFMA R17, R8, R31, R17 ;  /* 0x0000001f08117223 */ /* 0x001fc60000000011 */
[----:B------:R-:W0:Y:S01]  /*0c80*/  LDS R8, [R22+0x1dc] ;  /* 0x0001dc0016087984 */ /* 0x000e220000000800 */
[----:B-1----:R-:W-:-:S03]  /*0c90*/  FFMA R36, R36, R9, R17 ;  /* 0x0000000924247223 */ /* 0x002fc60000000011 */
[----:B------:R-:W-:Y:S04]  /*0ca0*/  LDS R31, [R22+0x220] ;  /* 0x00022000161f7984 */ /* 0x000fe80000000800 */
[----:B------:R-:W1:Y:S01]  /*0cb0*/  LDS.128 R16, [R7+0x20] ;  /* 0x0000200007107984 */ /* 0x000e620000000c00 */
[----:B--2---:R-:W-:-:S04]  /*0cc0*/  FFMA R37, R37, R10, R36 ;  /* 0x0000000a25257223 */ /* 0x004fc80000000024 */
[----:B---3--:R-:W-:-:S04]  /*0cd0*/  FFMA R11, R34, R11, R37 ;  /* 0x0000000b220b7223 */ /* 0x008fc80000000025 */
[----:B----4-:R-:W-:Y:S02]  /*0ce0*/  FFMA R11, R12, R33, R11 ;  /* 0x000000210c0b7223 */ /* 0x010fe4000000000b */
[----:B------:R-:W2:Y:S02]  /*0cf0*/  LDS R12, [R22+0x264] ;  /* 0x00026400160c7984 */ /* 0x000ea40000000800 */
[----:B-----5:R-:W-:Y:S02]  /*0d00*/  FFMA R32, R32, R13, R11 ;  /* 0x0000000d20207223 */ /* 0x020fe4000000000b */
[----:B------:R-:W3:Y:S02]  /*0d10*/  LDS R13, [R22+0x2a8] ;  /* 0x0002a800160d7984 */ /* 0x000ee40000000800 */
[----:B------:R-:W-:Y:S02]  /*0d20*/  FFMA R35, R35, R14, R32 ;  /* 0x0000000e23237223 */ /* 0x000fe40000000020 */
[----:B------:R-:W4:Y:S04]  /*0d30*/  LDS R14, [R22+0x2ec] ;  /* 0x0002ec00160e7984 */ /* 0x000f280000000800 */
[----:B------:R-:W-:Y:S01]  /*0d40*/  LDS R32, [R22+0x374] ;  /* 0x0003740016207984 */ /* 0x000fe20000000800 */
[----:B0-----:R-:W-:-:S03]  /*0d50*/  FFMA R35, R8, R15, R35 ;  /* 0x0000000f08237223 */ /* 0x001fc60000000023 */
[----:B------:R-:W-:Y:S04]  /*0d60*/  LDS R15, [R22+0x330] ;  /* 0x00033000160f7984 */ /* 0x000fe80000000800 */
[----:B------:R-:W0:Y:S01]  /*0d70*/  LDS.128 R8, [R7+0x30] ;  /* 0x0000300007087984 */ /* 0x000e220000000c00 */
[----:B-1----:R-:W-:-:S03]  /*0d80*/  FFMA R35, R16, R31, R35 ;  /* 0x0000001f10237223 */ /* 0x002fc60000000023 */
[----:B------:R-:W1:Y:S04]  /*0d90*/  LDS R31, [R22+0x3b8] ;  /* 0x0003b800161f7984 */ /* 0x000e680000000800 */
[----:B------:R-:W5:Y:S01]  /*0da0*/  LDS R16, [R22+0x3fc] ;  /* 0x0003fc0016107984 */ /* 0x000f620000000800 */
[----:B--2---:R-:W-:-:S04]  /*0db0*/  FFMA R12, R12, R17, R35 ;  /* 0x000000110c0c7223 */ /* 0x004fc80000000023 */
[----:B---3--:R-:W-:-:S04]  /*0dc0*/  FFMA R13, R13, R18, R12 ;  /* 0x000000120d0d7223 */ /* 0x008fc8000000000c */
[----:B----4-:R-:W-:-:S04]  /*0dd0*/  FFMA R13, R14, R19, R13 ;  /* 0x000000130e0d7223 */ /* 0x010fc8000000000d */
[----:B0-----:R-:W-:-:S04]  /*0de0*/  FFMA R13, R8, R15, R13 ;  /* 0x0000000f080d7223 */ /* 0x001fc8000000000d */
[----:B------:R-:W-:-:S04]  /*0df0*/  FFMA R32, R32, R9, R13 ;  /* 0x0000000920207223 */ /* 0x000fc8000000000d */
[----:B-1----:R-:W-:-:S04]  /*0e00*/  FFMA R31, R31, R10, R32 ;  /* 0x0000000a1f1f7223 */ /* 0x002fc80000000020 */
[----:B-----5:R-:W-:Y:S01]  /*0e10*/  FFMA R31, R16, R11, R31 ;  /* 0x0000000b101f7223 */ /* 0x020fe2000000001f */
[----:B------:R-:W-:Y:S06]  /*0e20*/  BAR.SYNC.DEFER_BLOCKING 0x0 ;  /* 0x0000000000007b1d */ /* 0x000fec0000010000 */
[----:B------:R-:W-:Y:S05]  /*0e30*/  @P0 BRA `(.L_x_2) ;  /* 0xfffffff400240947 */ /* 0x000fea000383ffff */
.L_x_1:
[----:B------:R-:W-:-:S13]  /*0e40*/  LOP3.LUT P0, R8, R29, 0x3, RZ, 0xc0, !PT ;  /* 0x000000031d087812 */ /* 0x000fda000780c0ff */
[----:B------:R-:W-:Y:S05]  /*0e50*/  @!P0 BRA `(.L_x_0) ;  /* 0x00000008007c8947 */ /* 0x000fea0003800000 */
[----:B------:R-:W-:Y:S02]  /*0e60*/  ISETP.NE.AND P0, PT, R8, 0x1, PT ;  /* 0x000000010800780c */ /* 0x000fe40003f05270 */
[----:B------:R-:W-:-:S04]  /*0e70*/  LOP3.LUT R29, R29, 0x1, RZ, 0xc0, !PT ;  /* 0x000000011d1d7812 */ /* 0x000fc800078ec0ff */
[----:B------:R-:W-:-:S07]  /*0e80*/  ISETP.NE.U32.AND P1, PT, R29, 0x1, PT ;  /* 0x000000011d00780c */ /* 0x000fce0003f25070 */
[----:B------:R-:W-:Y:S06]  /*0e90*/  @!P0 BRA `(.L_x_3) ;  /* 0x0000000400908947 */ /* 0x000fec0003800000 */
[----:B------:R-:W0:Y:S01]  /*0ea0*/  LDC.64 R22, c[0x0][0x380] ;  /* 0x0000e000ff167b82 */ /* 0x000e220000000a00 */
[C---:B------:R-:W-:Y:S02]  /*0eb0*/  LEA R18, R0.reuse, R3, 0x4 ;  /* 0x0000000300127211 */ /* 0x040fe400078e20ff */
[----:B------:R-:W-:-:S03]  /*0ec0*/  LEA R9, R0, R21, 0x4 ;  /* 0x0000001500097211 */ /* 0x000fc600078e20ff */
[----:B------:R-:W-:Y:S02]  /*0ed0*/  IMAD R13, R18, R5, R6 ;  /* 0x00000005120d7224 */ /* 0x000fe400078e0206 */
[----:B------:R-:W1:Y:S01]  /*0ee0*/  LDC.64 R16, c[0x0][0x388] ;  /* 0x0000e200ff107b82 */ /* 0x000e620000000a00 */
[----:B0-----:R-:W-:-:S05]  /*0ef0*/  IMAD.WIDE R22, R9, 0x4, R22 ;  /* 0x0000000409167825 */ /* 0x001fca00078e0216 */
[----:B------:R-:W2:Y:S01]  /*0f00*/  LDG.E R19, desc[UR8][R22.64] ;  /* 0x0000000816137981 */ /* 0x000ea2000c1e1900 */
[----:B-1----:R-:W-:-:S05]  /*0f10*/  IMAD.WIDE R12, R13, 0x4, R16 ;  /* 0x000000040d0c7825 */ /* 0x002fca00078e0210 */
[----:B------:R-:W3:Y:S01]  /*0f20*/  LDG.E R25, desc[UR8][R12.64] ;  /* 0x000000080c197981 */ /* 0x000ee2000c1e1900 */
[----:B------:R-:W-:-:S04]  /*0f30*/  UIADD3 UR5, UPT, UPT, UR4, 0x400, URZ ;  /* 0x0000040004057890 */ /* 0x000fc8000fffe0ff */
[----:B------:R-:W-:Y:S01]  /*0f40*/  ULEA UR5, UR6, UR5, 0x18 ;  /* 0x0000000506057291 */ /* 0x000fe2000f8ec0ff */
[----:B------:R-:W-:-:S05]  /*0f50*/  LEA R30, R2, R7, 0x2 ;  /* 0x00000007021e7211 */ /* 0x000fca00078e10ff */
[----:B------:R-:W-:-:S05]  /*0f60*/  LEA R20, R2, UR5, 0x2 ;  /* 0x0000000502147c11 */ /* 0x000fca000f8e10ff */
[----:B------:R-:W-:Y:S01]  /*0f70*/  IMAD R32, R3, 0x44, R20 ;  /* 0x0000004403207824 */ /* 0x000fe200078e0214 */
[----:B------:R-:W-:Y:S01]  /*0f80*/  IADD3 R18, PT, PT, R18, 0x10, RZ ;  /* 0x0000001012127810 */ /* 0x000fe20007ffe0ff */
        /* <DEDUP_REMOVED lines=11> */
[----:B------:R-:W5:Y:S04]  /*1040*/  LDS R19, [R20+0x198] ;  /* 0x0001980014137984 */ /* 0x000f680000000800 */
[----:B------:R-:W5:Y:S04]  /*1050*/  LDS R24, [R20+0x1dc] ;  /* 0x0001dc0014187984 */ /* 0x000f680000000800 */
[----:B------:R-:W-:Y:S01]  /*1060*/  LDS R36, [R20+0x264] ;  /* 0x0002640014247984 */ /* 0x000fe20000000800 */
[----:B0-----:R-:W-:-:S03]  /*1070*/  FFMA R8, R8, R27, R31 ;  /* 0x0000001b08087223 */ /* 0x001fc6000000001f */
[----:B------:R-:W-:Y:S01]  /*1080*/  LDS R27, [R20+0x220] ;  /* 0x00022000141b7984 */ /* 0x000fe20000000800 */
[----:B-1----:R-:W-:-:S03]  /*1090*/  FFMA R9, R29, R9, R8 ;  /* 0x000000091d097223 */ /* 0x002fc60000000008 */
[----:B------:R-:W-:Y:S01]  /*10a0*/  LDS R29, [R20+0x330] ;  /* 0x00033000141d7984 */ /* 0x000fe20000000800 */
[----:B--2---:R-:W-:-:S03]  /*10b0*/  FFMA R10, R28, R10, R9 ;  /* 0x0000000a1c0a7223 */ /* 0x004fc60000000009 */
[----:B------:R-:W-:Y:S01]  /*10c0*/  LDS R31, [R20+0x3b8] ;  /* 0x0003b800141f7984 */ /* 0x000fe20000000800 */
[----:B---3--:R-:W-:-:S03]  /*10d0*/  FFMA R11, R33, R11, R10 ;  /* 0x0000000b210b7223 */ /* 0x008fc6000000000a */
[----:B------:R-:W-:Y:S04]  /*10e0*/  LDS R33, [R20+0x2a8] ;  /* 0x0002a80014217984 */ /* 0x000fe80000000800 */
[----:B------:R-:W-:Y:S01]  /*10f0*/  LDS R28, [R20+0x3fc] ;  /* 0x0003fc00141c7984 */ /* 0x000fe20000000800 */
[----:B----4-:R-:W-:-:S03]  /*1100*/  FFMA R11, R12, R34, R11 ;  /* 0x000000220c0b7223 */ /* 0x010fc6000000000b */
[----:B------:R-:W-:Y:S01]  /*1110*/  LDS R34, [R20+0x2ec] ;  /* 0x0002ec0014227984 */ /* 0x000fe20000000800 */
[----:B-----5:R-:W-:Y:S01]  /*1120*/  FFMA R26, R26, R13, R11 ;  /* 0x0000000d1a1a7223 */ /* 0x020fe2000000000b */
[----:B------:R-:W-:Y:S02]  /*1130*/  IMAD R13, R18, R5, R6 ;  /* 0x00000005120d7224 */ /* 0x000fe400078e0206 */
[----:B------:R-:W0:Y:S01]  /*1140*/  LDS.128 R8, [R7+0x20] ;  /* 0x0000200007087984 */ /* 0x000e220000000c00 */
[----:B------:R-:W-:Y:S01]  /*1150*/  FFMA R19, R19, R14, R26 ;  /* 0x0000000e13137223 */ /* 0x000fe2000000001a */
[----:B------:R-:W-:Y:S02]  /*1160*/  IMAD.WIDE R12, R13, 0x4, R16 ;  /* 0x000000040d0c7825 */ /* 0x000fe400078e0210 */
[----:B------:R-:W-:Y:S02]  /*1170*/  LDS R26, [R20+0x374] ;  /* 0x00037400141a7984 */ /* 0x000fe40000000800 */
[----:B------:R-:W-:-:S02]  /*1180*/  FFMA R35, R24, R15, R19 ;  /* 0x0000000f18237223 */ /* 0x000fc40000000013 */
[----:B------:R-:W1:Y:S01]  /*1190*/  LDS.128 R16, [R7+0x30] ;  /* 0x0000300007107984 */ /* 0x000e620000000c00 */
[----:B------:R-:W-:Y:S06]  /*11a0*/  BAR.SYNC.DEFER_BLOCKING 0x0 ;  /* 0x0000000000007b1d */ /* 0x000fec0000010000 */
[----:B------:R-:W2:Y:S04]  /*11b0*/  LDG.E R23, desc[UR8][R22.64+0x40] ;  /* 0x0000400816177981 */ /* 0x000ea8000c1e1900 */
[----:B------:R-:W3:Y:S01]  /*11c0*/  LDG.E R37, desc[UR8][R12.64] ;  /* 0x000000080c257981 */ /* 0x000ee2000c1e1900 */
[----:B0-----:R-:W-:-:S04]  /*11d0*/  FFMA R35, R8, R27, R35 ;  /* 0x0000001b08237223 */ /* 0x001fc80000000023 */
[----:B------:R-:W-:-:S04]  /*11e0*/  FFMA R36, R36, R9, R35 ;  /* 0x0000000924247223 */ /* 0x000fc80000000023 */
[----:B------:R-:W-:-:S04]  /*11f0*/  FFMA R33, R33, R10, R36 ;  /* 0x0000000a21217223 */ /* 0x000fc80000000024 */
[----:B------:R-:W-:-:S04]  /*1200*/  FFMA R33, R34, R11, R33 ;  /* 0x0000000b22217223 */ /* 0x000fc80000000021 */
[----:B-1----:R-:W-:-:S04]  /*1210*/  FFMA R29, R16, R29, R33 ;  /* 0x0000001d101d7223 */ /* 0x002fc80000000021 */
[----:B------:R-:W-:-:S04]  /*1220*/  FFMA R26, R26, R17, R29 ;  /* 0x000000111a1a7223 */ /* 0x000fc8000000001d */
[----:B------:R-:W-:-:S04]  /*1230*/  FFMA R31, R31, R18, R26 ;  /* 0x000000121f1f7223 */ /* 0x000fc8000000001a */
[----:B------:R-:W-:Y:S01]  /*1240*/  FFMA R33, R28, R19, R31 ;  /* 0x000000131c217223 */ /* 0x000fe2000000001f */
        /* <DEDUP_REMOVED lines=14> */
[----:B------:R-:W-:Y:S04]  /*1330*/  LDS R31, [R20+0x220] ;  /* 0x00022000141f7984 */ /* 0x000fe80000000800 */
[----:B------:R-:W5:Y:S01]  /*1340*/  LDS.128 R16, [R7+0x20] ;  /* 0x0000200007107984 */ /* 0x000f620000000c00 */
[----:B0-----:R-:W-:-:S03]  /*1350*/  FFMA R25, R12, R25, R33 ;  /* 0x000000190c197223 */ /* 0x001fc60000000021 */
[----:B------:R-:W0:Y:S01]  /*1360*/  LDS R28, [R20+0x264] ;  /* 0x00026400141c7984 */ /* 0x000e220000000800 */
[----:B-1----:R-:W-:-:S03]  /*1370*/  FFMA R24, R24, R13, R25 ;  /* 0x0000000d18187223 */ /* 0x002fc60000000019 */
[----:B------:R-:W1:Y:S01]  /*1380*/  LDS R25, [R20+0x2a8] ;  /* 0x0002a80014197984 */ /* 0x000e620000000800 */
[----:B--2---:R-:W-:-:S03]  /*1390*/  FFMA R27, R27, R14, R24 ;  /* 0x0000000e1b1b7223 */ /* 0x004fc60000000018 */
[----:B------:R-:W2:Y:S01]  /*13a0*/  LDS R24, [R20+0x2ec] ;  /* 0x0002ec0014187984 */ /* 0x000ea20000000800 */
[----:B---3--:R-:W-:-:S03]  /*13b0*/  FFMA R33, R22, R15, R27 ;  /* 0x0000000f16217223 */ /* 0x008fc6000000001b */
[----:B------:R-:W-:Y:S04]  /*13c0*/  LDS R27, [R20+0x330] ;  /* 0x00033000141b7984 */ /* 0x000fe80000000800 */
[----:B------:R-:W3:Y:S01]  /*13d0*/  LDS.128 R12, [R7+0x30] ;  /* 0x00003000070c7984 */ /* 0x000ee20000000c00 */
[----:B----4-:R-:W-:-:S03]  /*13e0*/  FFMA R33, R8, R23, R33 ;  /* 0x0000001708217223 */ /* 0x010fc60000000021 */
[----:B------:R-:W4:Y:S04]  /*13f0*/  LDS R22, [R20+0x374] ;  /* 0x0003740014167984 */ /* 0x000f280000000800 */
[----:B------:R-:W4:Y:S01]  /*1400*/  LDS R23, [R20+0x3b8] ;  /* 0x0003b80014177984 */ /* 0x000f220000000800 */
[----:B-----5:R-:W-:-:S03]  /*1410*/  FFMA R30, R30, R9, R33 ;  /* 0x000000091e1e7223 */ /* 0x020fc60000000021 */
[----:B------:R-:W5:Y:S01]  /*1420*/  LDS R8, [R20+0x3fc] ;  /* 0x0003fc0014087984 */ /* 0x000f620000000800 */
[----:B------:R-:W-:-:S04]  /*1430*/  FFMA R29, R29, R10, R30 ;  /* 0x0000000a1d1d7223 */ /* 0x000fc8000000001e */
[----:B------:R-:W-:-:S04]  /*1440*/  FFMA R11, R26, R11, R29 ;  /* 0x0000000b1a0b7223 */ /* 0x000fc8000000001d */
[----:B------:R-:W-:-:S04]  /*1450*/  FFMA R11, R16, R31, R11 ;  /* 0x0000001f100b7223 */ /* 0x000fc8000000000b */
[----:B0-----:R-:W-:-:S04]  /*1460*/  FFMA R28, R28, R17, R11 ;  /* 0x000000111c1c7223 */ /* 0x001fc8000000000b */
[----:B-1----:R-:W-:-:S04]  /*1470*/  FFMA R25, R25, R18, R28 ;  /* 0x0000001219197223 */ /* 0x002fc8000000001c */
[----:B--2---:R-:W-:-:S04]  /*1480*/  FFMA R19, R24, R19, R25 ;  /* 0x0000001318137223 */ /* 0x004fc80000000019 */
[----:B---3--:R-:W-:-:S04]  /*1490*/  FFMA R19, R12, R27, R19 ;  /* 0x0000001b0c137223 */ /* 0x008fc80000000013 */
[----:B----4-:R-:W-:-:S04]  /*14a0*/  FFMA R22, R22, R13, R19 ;  /* 0x0000000d16167223 */ /* 0x010fc80000000013 */
[----:B------:R-:W-:-:S04]  /*14b0*/  FFMA R23, R23, R14, R22 ;  /* 0x0000000e17177223 */ /* 0x000fc80000000016 */
[----:B-----5:R-:W-:Y:S01]  /*14c0*/  FFMA R31, R8, R15, R23 ;  /* 0x0000000f081f7223 */ /* 0x020fe20000000017 */
[----:B------:R-:W-:Y:S06]  /*14d0*/  BAR.SYNC.DEFER_BLOCKING 0x0 ;  /* 0x0000000000007b1d */ /* 0x000fec0000010000 */
.L_x_3:
[----:B------:R-:W-:Y:S05]  /*14e0*/  @P1 BRA `(.L_x_0) ;  /* 0x0000000000d81947 */ /* 0x000fea0003800000 */
[----:B------:R-:W0:Y:S01]  /*14f0*/  LDC.64 R8, c[0x0][0x380] ;  /* 0x0000e000ff087b82 */ /* 0x000e220000000a00 */
[C---:B------:R-:W-:Y:S02]  /*1500*/  LEA R10, R0.reuse, R3, 0x4 ;  /* 0x00000003000a7211 */ /* 0x040fe400078e20ff */
[----:B------:R-:W-:-:S03]  /*1510*/  LEA R21, R0, R21, 0x4 ;  /* 0x0000001500157211 */ /* 0x000fc600078e20ff */
[----:B------:R-:W-:Y:S02]  /*1520*/  IMAD R11, R10, R5, R6 ;  /* 0x000000050a0b7224 */ /* 0x000fe400078e0206 */
[----:B------:R-:W1:Y:S01]  /*1530*/  LDC.64 R12, c[0x0][0x388] ;  /* 0x0000e200ff0c7b82 */ /* 0x000e620000000a00 */
[----:B0-----:R-:W-:-:S05]  /*1540*/  IMAD.WIDE R8, R21, 0x4, R8 ;  /* 0x0000000415087825 */ /* 0x001fca00078e0208 */
[----:B------:R-:W2:Y:S01]  /*1550*/  LDG.E R14, desc[UR8][R8.64] ;  /* 0x00000008080e7981 */ /* 0x000ea2000c1e1900 */
[----:B-1----:R-:W-:-:S06]  /*1560*/  IMAD.WIDE R12, R11, 0x4, R12 ;  /* 0x000000040b0c7825 */ /* 0x002fcc00078e020c */
[----:B------:R-:W3:Y:S01]  /*1570*/  LDG.E R12, desc[UR8][R12.64] ;  /* 0x000000080c0c7981 */ /* 0x000ee2000c1e1900 */
[----:B------:R-:W-:-:S04]  /*1580*/  UIADD3 UR4, UPT, UPT, UR4, 0x400, URZ ;  /* 0x0000040004047890 */ /* 0x000fc8000fffe0ff */
[----:B------:R-:W-:Y:S01]  /*1590*/  ULEA UR4, UR6, UR4, 0x18 ;  /* 0x0000000406047291 */ /* 0x000fe2000f8ec0ff */
[----:B------:R-:W-:-:S05]  /*15a0*/  LEA R15, R2, R7, 0x2 ;  /* 0x00000007020f7211 */ /* 0x000fca00078e10ff */
[----:B------:R-:W-:-:S05]  /*15b0*/  LEA R0, R2, UR4, 0x2 ;  /* 0x0000000402007c11 */ /* 0x000fca000f8e10ff */
[----:B------:R-:W-:Y:S01]  /*15c0*/  IMAD R23, R3, 0x44, R0 ;  /* 0x0000004403177824 */ /* 0x000fe200078e0200 */
        /* <DEDUP_REMOVED lines=25> */
[----:B------:R-:W4:Y:S01]  /*1760*/  LDS R10, [R0+0x374] ;  /* 0x00037400000a7984 */ /* 0x000f220000000800 */
[----:B-----5:R-:W-:-:S03]  /*1770*/  FFMA R2, R2, R17, R3 ;  /* 0x0000001102027223 */ /* 0x020fc60000000003 */
[----:B------:R-:W5:Y:S04]  /*1780*/  LDS R16, [R0+0x3b8] ;  /* 0x0003b80000107984 */ /* 0x000f680000000800 */
        /* <DEDUP_REMOVED lines=9> */
[----:B-----5:R-:W-:-:S04]  /*1820*/  FFMA R16, R16, R30, R9 ;  /* 0x0000001e10107223 */ /* 0x020fc80000000009 */
[----:B------:R-:W-:Y:S01]  /*1830*/  FFMA R31, R3, R31, R16 ;  /* 0x0000001f031f7223 */ /* 0x000fe20000000010 */
[----:B------:R-:W-:Y:S06]  /*1840*/  BAR.SYNC.DEFER_BLOCKING 0x0 ;  /* 0x0000000000007b1d */ /* 0x000fec0000010000 */
.L_x_0:
[----:B------:R-:W-:-:S04]  /*1850*/  VIMNMX R0, PT, PT, R6, R4, !PT ;  /* 0x0000000406007248 */ /* 0x000fc80007fe0100 */
[----:B------:R-:W-:-:S13]  /*1860*/  ISETP.GE.AND P0, PT, R0, R5, PT ;  /* 0x000000050000720c */ /* 0x000fda0003f06270 */
[----:B------:R-:W-:Y:S05]  /*1870*/  @P0 EXIT ;  /* 0x000000000000094d */ /* 0x000fea0003800000 */
[----:B------:R-:W0:Y:S01]  /*1880*/  LDC.64 R2, c[0x0][0x390] ;  /* 0x0000e400ff027b82 */ /* 0x000e220000000a00 */
[----:B------:R-:W-:-:S04]  /*1890*/  IMAD R5, R4, R5, R6 ;  /* 0x0000000504057224 */ /* 0x000fc800078e0206 */
[----:B0-----:R-:W-:-:S05]  /*18a0*/  IMAD.WIDE R2, R5, 0x4, R2 ;  /* 0x0000000405027825 */ /* 0x001fca00078e0202 */
[----:B------:R-:W-:Y:S01]  /*18b0*/  STG.E desc[UR8][R2.64], R31 ;  /* 0x0000001f02007986 */ /* 0x000fe2000c101908 */
[----:B------:R-:W-:Y:S05]  /*18c0*/  EXIT ;  /* 0x000000000000794d */ /* 0x000fea0003800000 */
.L_x_4:
[----:B------:R-:W-:-:S00]  /*18d0*/  BRA `(.L_x_4) ;  /* 0xfffffffc00fc7947 */ /* 0x000fc0000383ffff */
[----:B------:R-:W-:-:S00]  /*18e0*/  NOP ;  /* 0x0000000000007918 */ /* 0x000fc00000000000 */
        /* <DEDUP_REMOVED lines=9> */
.L_x_20:


//--------------------- .text._Z17tiled_mm_unrolledPfS_S_i --------------------------
	.section	.text._Z17tiled_mm_unrolledPfS_S_i,"ax",@progbits
	.align	128
        .global         _Z17tiled_mm_unrolledPfS_S_i
        .type           _Z17tiled_mm_unrolledPfS_S_i,@function
        .size           _Z17tiled_mm_unrolledPfS_S_i,(.L_x_21 - _Z17tiled_mm_unrolledPfS_S_i)
        .other          _Z17tiled_mm_unrolledPfS_S_i,@"STO_CUDA_ENTRY STV_DEFAULT"
_Z17tiled_mm_unrolledPfS_S_i:
.text._Z17tiled_mm_unrolledPfS_S_i:
        /* <DEDUP_REMOVED lines=45> */
.L_x_7:
        /* <DEDUP_REMOVED lines=183> */
.L_x_6:
        /* <DEDUP_REMOVED lines=106> */
.L_x_8:
        /* <DEDUP_REMOVED lines=55> */
.L_x_5:
        /* <DEDUP_REMOVED lines=8> */
.L_x_9:
        /* <DEDUP_REMOVED lines=11> */
.L_x_21:


//--------------------- .text._Z8tiled_mmPfS_S_i  --------------------------
	.section	.text._Z8tiled_mmPfS_S_i,"ax",@progbits
	.align	128
        .global         _Z8tiled_mmPfS_S_i
        .type           _Z8tiled_mmPfS_S_i,@function
        .size           _Z8tiled_mmPfS_S_i,(.L_x_22 - _Z8tiled_mmPfS_S_i)
        .other          _Z8tiled_mmPfS_S_i,@"STO_CUDA_ENTRY STV_DEFAULT"
_Z8tiled_mmPfS_S_i:
.text._Z8tiled_mmPfS_S_i:
        /* <DEDUP_REMOVED lines=45> */
.L_x_12:
        /* <DEDUP_REMOVED lines=183> */
.L_x_11:
        /* <DEDUP_REMOVED lines=106> */
.L_x_13:
        /* <DEDUP_REMOVED lines=55> */
.L_x_10:
        /* <DEDUP_REMOVED lines=8> */
.L_x_14:
        /* <DEDUP_REMOVED lines=11> */
.L_x_22:


//--------------------- .text._Z8naive_mmPfS_S_i  --------------------------
	.section	.text._Z8naive_mmPfS_S_i,"ax",@progbits
	.align	128
        .global         _Z8naive_mmPfS_S_i
        .type           _Z8naive_mmPfS_S_i,@function
        .size           _Z8naive_mmPfS_S_i,(.L_x_23 - _Z8naive_mmPfS_S_i)
        .other          _Z8naive_mmPfS_S_i,@"STO_CUDA_ENTRY STV_DEFAULT"
_Z8naive_mmPfS_S_i:
.text._Z8naive_mmPfS_S_i:
[----:B------:R-:W-:Y:S01]  /*0000*/  LDC R1, c[0x0][0x37c] ;  /* 0x0000df00ff017b82 */ /* 0x000fe20000000800 */
[----:B------:R-:W0:Y:S07]  /*0010*/  S2R R3, SR_TID.X ;  /* 0x0000000000037919 */ /* 0x000e2e0000002100 */
[----:B------:R-:W0:Y:S01]  /*0020*/  LDC R0, c[0x0][0x360] ;  /* 0x0000d800ff007b82 */ /* 0x000e220000000800 */
[----:B------:R-:W1:Y:S01]  /*0030*/  LDCU UR20, c[0x0][0x398] ;  /* 0x00007300ff1477ac */ /* 0x000e620008000800 */
[----:B------:R-:W2:Y:S06]  /*0040*/  S2R R2, SR_TID.Y ;  /* 0x0000000000027919 */ /* 0x000eac0000002200 */
[----:B------:R-:W0:Y:S08]  /*0050*/  S2UR UR4, SR_CTAID.X ;  /* 0x00000000000479c3 */ /* 0x000e300000002500 */
[----:B------:R-:W2:Y:S08]  /*0060*/  S2UR UR5, SR_CTAID.Y ;  /* 0x00000000000579c3 */ /* 0x000eb00000002600 */
[----:B------:R-:W2:Y:S01]  /*0070*/  LDC R13, c[0x0][0x364] ;  /* 0x0000d900ff0d7b82 */ /* 0x000ea20000000800 */
[----:B0-----:R-:W-:-:S02]  /*0080*/  IMAD R0, R0, UR4, R3 ;  /* 0x0000000400007c24 */ /* 0x001fc4000f8e0203 */
[----:B--2---:R-:W-:-:S05]  /*0090*/  IMAD R13, R13, UR5, R2 ;  /* 0x000000050d0d7c24 */ /* 0x004fca000f8e0202 */
[----:B------:R-:W-:-:S04]  /*00a0*/  VIMNMX R2, PT, PT, R0, R13, !PT ;  /* 0x0000000d00027248 */ /* 0x000fc80007fe0100 */
[----:B-1----:R-:W-:-:S13]  /*00b0*/  ISETP.GE.AND P0, PT, R2, UR20, PT ;  /* 0x0000001402007c0c */ /* 0x002fda000bf06270 */
[----:B------:R-:W-:Y:S05]  /*00c0*/  @P0 EXIT ;  /* 0x000000000000094d */ /* 0x000fea0003800000 */
[----:B------:R-:W-:Y:S01]  /*00d0*/  UISETP.GE.U32.AND UP0, UPT, UR20, 0x8, UPT ;  /* 0x000000081400788c */ /* 0x000fe2000bf06070 */
[----:B------:R-:W-:Y:S02]  /*00e0*/  HFMA2 R12, -RZ, RZ, 0, 0 ;  /* 0x00000000ff0c7431 */ /* 0x000fe400000001ff */
[----:B------:R-:W-:Y:S01]  /*00f0*/  IMAD R13, R13, UR20, RZ ;  /* 0x000000140d0d7c24 */ /* 0x000fe2000f8e02ff */
[----:B------:R-:W-:Y:S01]  /*0100*/  UMOV UR4, URZ ;  /* 0x000000ff00047c82 */ /* 0x000fe20008000000 */
[----:B------:R-:W0:Y:S04]  /*0110*/  LDCU.64 UR18, c[0x0][0x358] ;  /* 0x00006b00ff1277ac */ /* 0x000e280008000a00 */
[----:B------:R-:W-:Y:S05]  /*0120*/  BRA.U !UP0, `(.L_x_15) ;  /* 0x0000000508047547 */ /* 0x000fea000b800000 */
[----:B------:R-:W1:Y:S01]  /*0130*/  LDCU.128 UR24, c[0x0][0x380] ;  /* 0x00007000ff1877ac */ /* 0x000e620008000c00 */
[----:B------:R-:W-:Y:S02]  /*0140*/  MOV R12, RZ ;  /* 0x000000ff000c7202 */ /* 0x000fe40000000f00 */
[----:B------:R-:W-:Y:S01]  /*0150*/  MOV R14, R0 ;  /* 0x00000000000e7202 */ /* 0x000fe20000000f00 */
[----:B------:R-:W-:-:S04]  /*0160*/  ULOP3.LUT UR4, UR20, 0x7ffffff8, URZ, 0xc0, !UPT ;  /* 0x7ffffff814047892 */ /* 0x000fc8000f8ec0ff */
[----:B------:R-:W-:Y:S01]  /*0170*/  UIADD3 UR5, UPT, UPT, -UR4, URZ, URZ ;  /* 0x000000ff04057290 */ /* 0x000fe2000fffe1ff */
[----:B-1----:R-:W-:Y:S01]  /*0180*/  MOV R2, UR24 ;  /* 0x0000001800027c02 */ /* 0x002fe20008000f00 */
[----:B------:R-:W-:Y:S01]  /*0190*/  UIMAD.WIDE UR6, UR20, 0x8, UR26 ;  /* 0x00000008140678a5 */ /* 0x000fe2000f8e021a */
[----:B------:R-:W-:Y:S01]  /*01a0*/  MOV R3, UR25 ;  /* 0x0000001900037c02 */ /* 0x000fe20008000f00 */
[----:B------:R-:W-:Y:S02]  /*01b0*/  UIMAD.WIDE UR8, UR20, 0xc, UR26 ;  /* 0x0000000c140878a5 */ /* 0x000fe4000f8e021a */
[----:B------:R-:W-:Y:S01]  /*01c0*/  UIMAD.WIDE UR10, UR20, 0x10, UR26 ;  /* 0x00000010140a78a5 */ /* 0x000fe2000f8e021a */
[----:B------:R-:W-:Y:S01]  /*01d0*/  IMAD.WIDE.U32 R2, R13, 0x4, R2 ;  /* 0x000000040d027825 */ /* 0x000fe200078e0002 */
[----:B------:R-:W-:Y:S02]  /*01e0*/  UIMAD.WIDE UR12, UR20, 0x14, UR26 ;  /* 0x00000014140c78a5 */ /* 0x000fe4000f8e021a */
[----:B------:R-:W-:Y:S01]  /*01f0*/  UIMAD.WIDE UR14, UR20, 0x18, UR26 ;  /* 0x00000018140e78a5 */ /* 0x000fe2000f8e021a */
[----:B------:R-:W-:Y:S01]  /*0200*/  IADD3 R2, P0, PT, R2, 0x10, RZ ;  /* 0x0000001002027810 */ /* 0x000fe20007f1e0ff */
[----:B------:R-:W-:-:S03]  /*0210*/  UIMAD.WIDE UR16, UR20, 0x1c, UR26 ;  /* 0x0000001c141078a5 */ /* 0x000fc6000f8e021a */
[----:B------:R-:W-:-:S09]  /*0220*/  IADD3.X R3, PT, PT, RZ, R3, RZ, P0, !PT ;  /* 0x00000003ff037210 */ /* 0x000fd200007fe4ff */
.L_x_16:
[----:B------:R-:W-:Y:S01]  /*0230*/  UIMAD.WIDE UR22, UR20, 0x4, UR26 ;  /* 0x00000004141678a5 */ /* 0x000fe2000f8e021a */
[----:B------:R-:W-:Y:S02]  /*0240*/  IMAD.MOV.U32 R23, RZ, RZ, 0x4 ;  /* 0x00000004ff177424 */ /* 0x000fe400078e00ff */
[----:B------:R-:W-:Y:S01]  /*0250*/  HFMA2 R11, -RZ, RZ, 0, 2.384185791015625e-07 ;  /* 0x00000004ff0b7431 */ /* 0x000fe200000001ff */
[----:B------:R-:W-:Y:S01]  /*0260*/  MOV R25, 0x4 ;  /* 0x0000000400197802 */ /* 0x000fe20000000f00 */
[----:B0-----:R-:W2:Y:S01]  /*0270*/  LDG.E R21, desc[UR18][R2.64+-0x10] ;  /* 0xfffff01202157981 */ /* 0x001ea2000c1e1900 */
[C---:B------:R-:W-:Y:S01]  /*0280*/  IMAD.WIDE R22, R14.reuse, R23, UR26 ;  /* 0x0000001a0e167e25 */ /* 0x040fe2000f8e0217 */
[----:B------:R-:W-:Y:S02]  /*0290*/  MOV R8, UR22 ;  /* 0x0000001600087c02 */ /* 0x000fe40008000f00 */
[----:B------:R-:W-:Y:S01]  /*02a0*/  MOV R9, UR23 ;  /* 0x0000001700097c02 */ /* 0x000fe20008000f00 */
[----:B------:R-:W3:Y:S02]  /*02b0*/  LDG.E R19, desc[UR18][R2.64+-0xc] ;  /* 0xfffff41202137981 */ /* 0x000ee4000c1e1900 */
[----:B------:R-:W-:-:S02]  /*02c0*/  IMAD.WIDE R8, R14, 0x4, R8 ;  /* 0x000000040e087825 */ /* 0x000fc400078e0208 */
[----:B------:R-:W2:Y:S01]  /*02d0*/  LDG.E R22, desc[UR18][R22.64] ;  /* 0x0000001216167981 */ /* 0x000ea2000c1e1900 */
[----:B------:R-:W-:Y:S01]  /*02e0*/  MOV R5, 0x4 ;  /* 0x0000000400057802 */ /* 0x000fe20000000f00 */
[C---:B------:R-:W-:Y:S02]  /*02f0*/  IMAD.WIDE R24, R14.reuse, R25, UR6 ;  /* 0x000000060e187e25 */ /* 0x040fe4000f8e0219 */
[----:B------:R0:W3:Y:S02]  /*0300*/  LDG.E R20, desc[UR18][R8.64] ;  /* 0x0000001208147981 */ /* 0x0000e4000c1e1900 */
[----:B------:R-:W-:Y:S02]  /*0310*/  IMAD.WIDE R10, R14, R11, UR8 ;  /* 0x000000080e0a7e25 */ /* 0x000fe4000f8e020b */
[----:B------:R-:W4:Y:S04]  /*0320*/  LDG.E R18, desc[UR18][R24.64] ;  /* 0x0000001218127981 */ /* 0x000f28000c1e1900 */
[----:B------:R-:W4:Y:S01]  /*0330*/  LDG.E R17, desc[UR18][R2.64+-0x8] ;  /* 0xfffff81202117981 */ /* 0x000f22000c1e1900 */
[----:B0-----:R-:W-:-:S02]  /*0340*/  HFMA2 R9, -RZ, RZ, 0, 2.384185791015625e-07 ;  /* 0x00000004ff097431 */ /* 0x001fc400000001ff */
[----:B------:R-:W-:Y:S01]  /*0350*/  IMAD.MOV.U32 R7, RZ, RZ, 0x4 ;  /* 0x00000004ff077424 */ /* 0x000fe200078e00ff */
[----:B------:R0:W5:Y:S01]  /*0360*/  LDG.E R16, desc[UR18][R10.64] ;  /* 0x000000120a107981 */ /* 0x000162000c1e1900 */
[----:B------:R-:W-:-:S03]  /*0370*/  IMAD.WIDE R4, R14, R5, UR10 ;  /* 0x0000000a0e047e25 */ /* 0x000fc6000f8e0205 */
[----:B------:R-:W5:Y:S01]  /*0380*/  LDG.E R15, desc[UR18][R2.64+-0x4] ;  /* 0xfffffc12020f7981 */ /* 0x000f62000c1e1900 */
[C---:B------:R-:W-:Y:S01]  /*0390*/  IMAD.WIDE R6, R14.reuse, R7, UR12 ;  /* 0x0000000c0e067e25 */ /* 0x040fe2000f8e0207 */
[----:B------:R-:W-:Y:S02]  /*03a0*/  MOV R27, 0x4 ;  /* 0x00000004001b7802 */ /* 0x000fe40000000f00 */
[----:B------:R1:W5:Y:S01]  /*03b0*/  LDG.E R4, desc[UR18][R4.64] ;  /* 0x0000001204047981 */ /* 0x000362000c1e1900 */
[----:B------:R-:W-:-:S03]  /*03c0*/  IMAD.WIDE R8, R14, R9, UR14 ;  /* 0x0000000e0e087e25 */ /* 0x000fc6000f8e0209 */
[----:B------:R-:W5:Y:S01]  /*03d0*/  LDG.E R23, desc[UR18][R2.64] ;  /* 0x0000001202177981 */ /* 0x000f62000c1e1900 */
[----:B0-----:R-:W-:-:S03]  /*03e0*/  IMAD.WIDE R10, R14, R27, UR16 ;  /* 0x000000100e0a7e25 */ /* 0x001fc6000f8e021b */
[----:B------:R-:W5:Y:S04]  /*03f0*/  LDG.E R7, desc[UR18][R6.64] ;  /* 0x0000001206077981 */ /* 0x000f68000c1e1900 */
[----:B------:R-:W5:Y:S04]  /*0400*/  LDG.E R24, desc[UR18][R2.64+0x4] ;  /* 0x0000041202187981 */ /* 0x000f68000c1e1900 */
[----:B------:R-:W5:Y:S04]  /*0410*/  LDG.E R8, desc[UR18][R8.64] ;  /* 0x0000001208087981 */ /* 0x000f68000c1e1900 */
[----:B------:R-:W5:Y:S04]  /*0420*/  LDG.E R25, desc[UR18][R2.64+0x8] ;  /* 0x0000081202197981 */ /* 0x000f68000c1e1900 */
[----:B------:R-:W5:Y:S04]  /*0430*/  LDG.E R10, desc[UR18][R10.64] ;  /* 0x000000120a0a7981 */ /* 0x000f68000c1e1900 */
[----:B------:R0:W5:Y:S01]  /*0440*/  LDG.E R27, desc[UR18][R2.64+0xc] ;  /* 0x00000c12021b7981 */ /* 0x000162000c1e1900 */
[----:B------:R-:W-:-:S04]  /*0450*/  UIADD3 UR5, UPT, UPT, UR5, 0x8, URZ ;  /* 0x0000000805057890 */ /* 0x000fc8000fffe0ff */
[----:B------:R-:W-:Y:S01]  /*0460*/  UISETP.NE.AND UP0, UPT, UR5, URZ, UPT ;  /* 0x000000ff0500728c */ /* 0x000fe2000bf05270 */
[----:B-1----:R-:W-:Y:S02]  /*0470*/  MOV R5, UR20 ;  /* 0x0000001400057c02 */ /* 0x002fe40008000f00 */
[----:B0-----:R-:W-:Y:S02]  /*0480*/  IADD3 R2, P0, PT, R2, 0x20, RZ ;  /* 0x0000002002027810 */ /* 0x001fe40007f1e0ff */
[----:B------:R-:W-:Y:S02]  /*0490*/  LEA R14, R5, R14, 0x3 ;  /* 0x0000000e050e7211 */ /* 0x000fe400078e18ff */
[----:B------:R-:W-:Y:S01]  /*04a0*/  IADD3.X R3, PT, PT, RZ, R3, RZ, P0, !PT ;  /* 0x00000003ff037210 */ /* 0x000fe200007fe4ff */
[----:B--2---:R-:W-:-:S04]  /*04b0*/  FFMA R22, R21, R22, R12 ;  /* 0x0000001615167223 */ /* 0x004fc8000000000c */
[----:B---3--:R-:W-:-:S04]  /*04c0*/  FFMA R20, R19, R20, R22 ;  /* 0x0000001413147223 */ /* 0x008fc80000000016 */
[----:B----4-:R-:W-:-:S04]  /*04d0*/  FFMA R18, R17, R18, R20 ;  /* 0x0000001211127223 */ /* 0x010fc80000000014 */
[----:B-----5:R-:W-:-:S04]  /*04e0*/  FFMA R16, R15, R16, R18 ;  /* 0x000000100f107223 */ /* 0x020fc80000000012 */
[----:B------:R-:W-:-:S04]  /*04f0*/  FFMA R23, R23, R4, R16 ;  /* 0x0000000417177223 */ /* 0x000fc80000000010 */
[----:B------:R-:W-:-:S04]  /*0500*/  FFMA R24, R24, R7, R23 ;  /* 0x0000000718187223 */ /* 0x000fc80000000017 */
[----:B------:R-:W-:-:S04]  /*0510*/  FFMA R8, R25, R8, R24 ;  /* 0x0000000819087223 */ /* 0x000fc80000000018 */
[----:B------:R-:W-:Y:S01]  /*0520*/  FFMA R12, R27, R10, R8 ;  /* 0x0000000a1b0c7223 */ /* 0x000fe20000000008 */
[----:B------:R-:W-:Y:S06]  /*0530*/  BRA.U UP0, `(.L_x_16) ;  /* 0xfffffffd003c7547 */ /* 0x000fec000b83ffff */
.L_x_15:
[----:B------:R-:W-:-:S04]  /*0540*/  ULOP3.LUT UR6, UR20, 0x7, URZ, 0xc0, !UPT ;  /* 0x0000000714067892 */ /* 0x000fc8000f8ec0ff */
[----:B------:R-:W-:-:S09]  /*0550*/  UISETP.NE.AND UP0, UPT, UR6, URZ, UPT ;  /* 0x000000ff0600728c */ /* 0x000fd2000bf05270 */
[----:B------:R-:W-:Y:S05]  /*0560*/  BRA.U !UP0, `(.L_x_17) ;  /* 0x0000000508387547 */ /* 0x000fea000b800000 */
[----:B------:R-:W-:Y:S02]  /*0570*/  UISETP.GE.U32.AND UP0, UPT, UR6, 0x4, UPT ;  /* 0x000000040600788c */ /* 0x000fe4000bf06070 */
[----:B------:R-:W-:-:S04]  /*0580*/  ULOP3.LUT UR5, UR20, 0x3, URZ, 0xc0, !UPT ;  /* 0x0000000314057892 */ /* 0x000fc8000f8ec0ff */
[----:B------:R-:W-:-:S03]  /*0590*/  UISETP.NE.AND UP1, UPT, UR5, URZ, UPT ;  /* 0x000000ff0500728c */ /* 0x000fc6000bf25270 */
[----:B------:R-:W-:Y:S08]  /*05a0*/  BRA.U !UP0, `(.L_x_18) ;  /* 0x00000001087c7547 */ /* 0x000ff0000b800000 */
[----:B------:R-:W1:Y:S01]  /*05b0*/  LDC.64 R6, c[0x0][0x388] ;  /* 0x0000e200ff067b82 */ /* 0x000e620000000a00 */
[----:B------:R-:W2:Y:S01]  /*05c0*/  LDCU.64 UR6, c[0x0][0x380] ;  /* 0x00007000ff0677ac */ /* 0x000ea20008000a00 */
[----:B------:R-:W-:Y:S01]  /*05d0*/  IMAD.U32 R9, RZ, RZ, UR4 ;  /* 0x00000004ff097e24 */ /* 0x000fe2000f8e00ff */
[C---:B------:R-:W-:Y:S02]  /*05e0*/  IADD3 R3, PT, PT, R13.reuse, UR4, RZ ;  /* 0x000000040d037c10 */ /* 0x040fe4000fffe0ff */
[----:B------:R-:W-:Y:S01]  /*05f0*/  IADD3 R10, P0, PT, R13, UR4, RZ ;  /* 0x000000040d0a7c10 */ /* 0x000fe2000ff1e0ff */
[----:B------:R-:W-:Y:S01]  /*0600*/  IMAD R9, R9, UR20, R0 ;  /* 0x0000001409097c24 */ /* 0x000fe2000f8e0200 */
[----:B------:R-:W-:Y:S01]  /*0610*/  MOV R11, UR20 ;  /* 0x00000014000b7c02 */ /* 0x000fe20008000f00 */
[----:B------:R-:W3:Y:S01]  /*0620*/  LDC.64 R4, c[0x0][0x380] ;  /* 0x0000e000ff047b82 */ /* 0x000ee20000000a00 */
[----:B------:R-:W-:Y:S01]  /*0630*/  MOV R15, UR20 ;  /* 0x00000014000f7c02 */ /* 0x000fe20008000f00 */
[----:B-1----:R-:W-:Y:S01]  /*0640*/  IMAD.WIDE R6, R9, 0x4, R6 ;  /* 0x0000000409067825 */ /* 0x002fe200078e0206 */
[----:B------:R-:W-:-:S05]  /*0650*/  MOV R9, UR20 ;  /* 0x0000001400097c02 */ /* 0x000fca0008000f00 */
[----:B------:R-:W-:Y:S02]  /*0660*/  IMAD.WIDE R8, R9, 0x4, R6 ;  /* 0x0000000409087825 */ /* 0x000fe400078e0206 */
[----:B0-----:R-:W4:Y:S02]  /*0670*/  LDG.E R6, desc[UR18][R6.64] ;  /* 0x0000001206067981 */ /* 0x001f24000c1e1900 */
[----:B---3--:R-:W-:Y:S01]  /*0680*/  IMAD.WIDE.U32 R4, R3, 0x4, R4 ;  /* 0x0000000403047825 */ /* 0x008fe200078e0004 */
[----:B------:R-:W-:Y:S01]  /*0690*/  IADD3.X R3, PT, PT, RZ, RZ, RZ, P0, !PT ;  /* 0x000000ffff037210 */ /* 0x000fe200007fe4ff */
[----:B------:R-:W3:Y:S01]  /*06a0*/  LDG.E R17, desc[UR18][R8.64] ;  /* 0x0000001208117981 */ /* 0x000ee2000c1e1900 */
[----:B--2---:R-:W-:-:S03]  /*06b0*/  LEA R2, P0, R10, UR6, 0x2 ;  /* 0x000000060a027c11 */ /* 0x004fc6000f8010ff */
[----:B------:R-:W4:Y:S01]  /*06c0*/  LDG.E R5, desc[UR18][R4.64] ;  /* 0x0000001204057981 */ /* 0x000f22000c1e1900 */
[----:B------:R-:W-:Y:S01]  /*06d0*/  LEA.HI.X R3, R10, UR7, R3, 0x2, P0 ;  /* 0x000000070a037c11 */ /* 0x000fe200080f1403 */
[----:B------:R-:W-:-:S04]  /*06e0*/  IMAD.WIDE R10, R11, 0x4, R8 ;  /* 0x000000040b0a7825 */ /* 0x000fc800078e0208 */
[----:B------:R-:W3:Y:S01]  /*06f0*/  LDG.E R16, desc[UR18][R2.64+0x4] ;  /* 0x0000041202107981 */ /* 0x000ee2000c1e1900 */
[----:B------:R-:W-:-:S03]  /*0700*/  IMAD.WIDE R14, R15, 0x4, R10 ;  /* 0x000000040f0e7825 */ /* 0x000fc600078e020a */
[----:B------:R-:W2:Y:S04]  /*0710*/  LDG.E R19, desc[UR18][R10.64] ;  /* 0x000000120a137981 */ /* 0x000ea8000c1e1900 */
[----:B------:R-:W2:Y:S04]  /*0720*/  LDG.E R18, desc[UR18][R2.64+0x8] ;  /* 0x0000081202127981 */ /* 0x000ea8000c1e1900 */
[----:B------:R-:W5:Y:S04]  /*0730*/  LDG.E R20, desc[UR18][R2.64+0xc] ;  /* 0x00000c1202147981 */ /* 0x000f68000c1e1900 */
[----:B------:R-:W5:Y:S01]  /*0740*/  LDG.E R14, desc[UR18][R14.64] ;  /* 0x000000120e0e7981 */ /* 0x000f62000c1e1900 */
[----:B------:R-:W-:Y:S01]  /*0750*/  UIADD3 UR4, UPT, UPT, UR4, 0x4, URZ ;  /* 0x0000000404047890 */ /* 0x000fe2000fffe0ff */
[----:B----4-:R-:W-:-:S04]  /*0760*/  FFMA R5, R5, R6, R12 ;  /* 0x0000000605057223 */ /* 0x010fc8000000000c */
[----:B---3--:R-:W-:-:S04]  /*0770*/  FFMA R5, R16, R17, R5 ;  /* 0x0000001110057223 */ /* 0x008fc80000000005 */
[----:B--2---:R-:W-:-:S04]  /*0780*/  FFMA R5, R18, R19, R5 ;  /* 0x0000001312057223 */ /* 0x004fc80000000005 */
[----:B-----5:R-:W-:-:S07]  /*0790*/  FFMA R12, R20, R14, R5 ;  /* 0x0000000e140c7223 */ /* 0x020fce0000000005 */
.L_x_18:
[----:B------:R-:W-:Y:S05]  /*07a0*/  BRA.U !UP1, `(.L_x_17) ;  /* 0x0000000109a87547 */ /* 0x000fea000b800000 */
[----:B------:R-:W-:Y:S01]  /*07b0*/  UISETP.NE.AND UP0, UPT, UR5, 0x1, UPT ;  /* 0x000000010500788c */ /* 0x000fe2000bf05270 */
[----:B------:R-:W-:Y:S01]  /*07c0*/  MOV R7, UR4 ;  /* 0x0000000400077c02 */ /* 0x000fe20008000f00 */
[----:B------:R-:W-:Y:S02]  /*07d0*/  ULOP3.LUT UR5, UR20, 0x1, URZ, 0xc0, !UPT ;  /* 0x0000000114057892 */ /* 0x000fe4000f8ec0ff */
[----:B------:R-:W-:Y:S02]  /*07e0*/  MOV R15, UR20 ;  /* 0x00000014000f7c02 */ /* 0x000fe40008000f00 */
[----:B------:R-:W-:Y:S01]  /*07f0*/  UISETP.NE.U32.AND UP1, UPT, UR5, 0x1, UPT ;  /* 0x000000010500788c */ /* 0x000fe2000bf25070 */
[----:B------:R-:W-:-:S04]  /*0800*/  PLOP3.LUT P1, PT, PT, PT, UP0, 0x80, 0x8 ;  /* 0x000000000008781c */ /* 0x000fc80003f2f008 */
[----:B------:R-:W1:Y:S01]  /*0810*/  @UP0 LDCU.128 UR8, c[0x0][0x380] ;  /* 0x00007000ff0807ac */ /* 0x000e620008000c00 */
[----:B------:R-:W-:Y:S01]  /*0820*/  PLOP3.LUT P0, PT, PT, PT, UP1, 0x80, 0x8 ;  /* 0x000000000008781c */ /* 0x000fe20003f0f018 */
[----:B------:R-:W2:Y:S04]  /*0830*/  @UP0 LDCU.64 UR6, c[0x0][0x380] ;  /* 0x00007000ff0607ac */ /* 0x000ea80008000a00 */
[----:B------:R-:W3:Y:S03]  /*0840*/  @!UP1 LDCU.128 UR12, c[0x0][0x380] ;  /* 0x00007000ff0c97ac */ /* 0x000ee60008000c00 */
[C---:B------:R-:W-:Y:S02]  /*0850*/  @P1 IADD3 R3, PT, PT, R13.reuse, UR4, RZ ;  /* 0x000000040d031c10 */ /* 0x040fe4000fffe0ff */
[----:B------:R-:W-:Y:S01]  /*0860*/  @P1 IADD3 R6, P2, PT, R13, UR4, RZ ;  /* 0x000000040d061c10 */ /* 0x000fe2000ff5e0ff */
[----:B------:R-:W-:Y:S01]  /*0870*/  @UP0 UIADD3 UR4, UPT, UPT, UR4, 0x2, URZ ;  /* 0x0000000204040890 */ /* 0x000fe2000fffe0ff */
[----:B-1----:R-:W-:Y:S01]  /*0880*/  MOV R11, UR9 ;  /* 0x00000009000b7c02 */ /* 0x002fe20008000f00 */
[----:B------:R-:W-:Y:S01]  /*0890*/  IMAD.U32 R10, RZ, RZ, UR8 ;  /* 0x00000008ff0a7e24 */ /* 0x000fe2000f8e00ff */
[----:B------:R-:W-:-:S02]  /*08a0*/  MOV R4, UR10 ;  /* 0x0000000a00047c02 */ /* 0x000fc40008000f00 */
[----:B------:R-:W-:Y:S01]  /*08b0*/  MOV R5, UR11 ;  /* 0x0000000b00057c02 */ /* 0x000fe20008000f00 */
[----:B------:R-:W-:-:S04]  /*08c0*/  @P1 IMAD.WIDE.U32 R10, R3, 0x4, R10 ;  /* 0x00000004030a1825 */ /* 0x000fc800078e000a */
[----:B------:R-:W-:Y:S01]  /*08d0*/  @P1 IMAD R3, R7, UR20, R0 ;  /* 0x0000001407031c24 */ /* 0x000fe2000f8e0200 */
[----:B------:R-:W-:Y:S01]  /*08e0*/  @P1 IADD3.X R7, PT, PT, RZ, RZ, RZ, P2, !PT ;  /* 0x000000ffff071210 */ /* 0x000fe200017fe4ff */
[----:B------:R-:W-:Y:S01]  /*08f0*/  IMAD.U32 R19, RZ, RZ, UR4 ;  /* 0x00000004ff137e24 */ /* 0x000fe2000f8e00ff */
[C---:B--2---:R-:W-:Y:S01]  /*0900*/  @P1 LEA R2, P2, R6.reuse, UR6, 0x2 ;  /* 0x0000000606021c11 */ /* 0x044fe2000f8410ff */
[----:B------:R-:W-:Y:S01]  /*0910*/  @P1 IMAD.WIDE R4, R3, 0x4, R4 ;  /* 0x0000000403041825 */ /* 0x000fe200078e0204 */
[----:B------:R-:W-:Y:S01]  /*0920*/  @!P0 IADD3 R17, PT, PT, R13, UR4, RZ ;  /* 0x000000040d118c10 */ /* 0x000fe2000fffe0ff */
[----:B0-----:R-:W2:Y:S01]  /*0930*/  @P1 LDG.E R11, desc[UR18][R10.64] ;  /* 0x000000120a0b1981 */ /* 0x001ea2000c1e1900 */
[----:B------:R-:W-:Y:S01]  /*0940*/  @P1 LEA.HI.X R3, R6, UR7, R7, 0x2, P2 ;  /* 0x0000000706031c11 */ /* 0x000fe200090f1407 */
[----:B------:R-:W-:Y:S01]  /*0950*/  @!P0 IMAD R19, R19, UR20, R0 ;  /* 0x0000001413138c24 */ /* 0x000fe2000f8e0200 */
[----:B---3--:R-:W-:Y:S01]  /*0960*/  MOV R6, UR12 ;  /* 0x0000000c00067c02 */ /* 0x008fe20008000f00 */
[----:B------:R-:W-:Y:S01]  /*0970*/  @P1 IMAD.WIDE R14, R15, 0x4, R4 ;  /* 0x000000040f0e1825 */ /* 0x000fe200078e0204 */
[----:B------:R-:W-:Y:S01]  /*0980*/  MOV R7, UR13 ;  /* 0x0000000d00077c02 */ /* 0x000fe20008000f00 */
[----:B------:R-:W2:Y:S01]  /*0990*/  @P1 LDG.E R4, desc[UR18][R4.64] ;  /* 0x0000001204041981 */ /* 0x000ea2000c1e1900 */
[----:B------:R-:W-:-:S02]  /*09a0*/  MOV R8, UR14 ;  /* 0x0000000e00087c02 */ /* 0x000fc40008000f00 */
[----:B------:R-:W-:Y:S01]  /*09b0*/  MOV R9, UR15 ;  /* 0x0000000f00097c02 */ /* 0x000fe20008000f00 */
[----:B------:R-:W-:Y:S01]  /*09c0*/  @!P0 IMAD.WIDE.U32 R6, R17, 0x4, R6 ;  /* 0x0000000411068825 */ /* 0x000fe200078e0006 */
[----:B------:R-:W3:Y:S03]  /*09d0*/  @P1 LDG.E R14, desc[UR18][R14.64] ;  /* 0x000000120e0e1981 */ /* 0x000ee6000c1e1900 */
[----:B------:R-:W-:Y:S01]  /*09e0*/  @!P0 IMAD.WIDE R8, R19, 0x4, R8 ;  /* 0x0000000413088825 */ /* 0x000fe200078e0208 */
[----:B------:R-:W3:Y:S04]  /*09f0*/  @P1 LDG.E R2, desc[UR18][R2.64+0x4] ;  /* 0x0000041202021981 */ /* 0x000ee8000c1e1900 */
[----:B------:R-:W4:Y:S04]  /*0a00*/  @!P0 LDG.E R7, desc[UR18][R6.64] ;  /* 0x0000001206078981 */ /* 0x000f28000c1e1900 */
[----:B------:R-:W4:Y:S01]  /*0a10*/  @!P0 LDG.E R8, desc[UR18][R8.64] ;  /* 0x0000001208088981 */ /* 0x000f22000c1e1900 */
[----:B--2---:R-:W-:-:S04]  /*0a20*/  @P1 FFMA R11, R11, R4, R12 ;  /* 0x000000040b0b1223 */ /* 0x004fc8000000000c */
[----:B---3--:R-:W-:-:S04]  /*0a30*/  @P1 FFMA R12, R2, R14, R11 ;  /* 0x0000000e020c1223 */ /* 0x008fc8000000000b */
[----:B----4-:R-:W-:-:S07]  /*0a40*/  @!P0 FFMA R12, R7, R8, R12 ;  /* 0x00000008070c8223 */ /* 0x010fce000000000c */
.L_x_17:
[----:B------:R-:W1:Y:S01]  /*0a50*/  LDC.64 R2, c[0x0][0x390] ;  /* 0x0000e400ff027b82 */ /* 0x000e620000000a00 */
[----:B------:R-:W-:-:S05]  /*0a60*/  IADD3 R13, PT, PT, R0, R13, RZ ;  /* 0x0000000d000d7210 */ /* 0x000fca0007ffe0ff */
[----:B-1----:R-:W-:-:S05]  /*0a70*/  IMAD.WIDE R2, R13, 0x4, R2 ;  /* 0x000000040d027825 */ /* 0x002fca00078e0202 */
[----:B0-----:R-:W-:Y:S01]  /*0a80*/  STG.E desc[UR18][R2.64], R12 ;  /* 0x0000000c02007986 */ /* 0x001fe2000c101912 */
[----:B------:R-:W-:Y:S05]  /*0a90*/  EXIT ;  /* 0x000000000000794d */ /* 0x000fea0003800000 */
.L_x_19:
        /* <DEDUP_REMOVED lines=14> */
.L_x_23:


//--------------------- .nv.shared._Z23tiled_mm_fully_unrolledPfS_S_i --------------------------
	.section	.nv.shared._Z23tiled_mm_fully_unrolledPfS_S_i,"aw",@nobits
	.sectionflags	@""
	.align	4
.nv.shared._Z23tiled_mm_fully_unrolledPfS_S_i:
	.zero		3136


//--------------------- .nv.shared.reserved.0     --------------------------
	.section	.nv.shared.reserved.0,"aw",@nobits
	.weak		__nv_reservedSMEM_offset_0_alias
	.size		__nv_reservedSMEM_offset_0_alias, 0, 64
	.other		__nv_reservedSMEM_offset_0_alias,@"STO_CUDA_RESERVED_SHARED STV_DEFAULT"
__nv_reservedSMEM_offset_0_alias:
	.zero		0
	.zero		64


//--------------------- .nv.shared._Z17tiled_mm_unrolledPfS_S_i --------------------------
	.section	.nv.shared._Z17tiled_mm_unrolledPfS_S_i,"aw",@nobits
	.sectionflags	@""
	.align	4
.nv.shared._Z17tiled_mm_unrolledPfS_S_i:
	.zero		3136


//--------------------- .nv.shared._Z8tiled_mmPfS_S_i --------------------------
	.section	.nv.shared._Z8tiled_mmPfS_S_i,"aw",@nobits
	.sectionflags	@""
	.align	4
.nv.shared._Z8tiled_mmPfS_S_i:
	.zero		3136


//--------------------- .nv.constant0._Z23tiled_mm_fully_unrolledPfS_S_i --------------------------
	.section	.nv.constant0._Z23tiled_mm_fully_unrolledPfS_S_i,"a",@progbits
	.sectionflags	@""
	.align	4
.nv.constant0._Z23tiled_mm_fully_unrolledPfS_S_i:
	.zero		924


//--------------------- .nv.constant0._Z17tiled_mm_unrolledPfS_S_i --------------------------
	.section	.nv.constant0._Z17tiled_mm_unrolledPfS_S_i,"a",@progbits
	.sectionflags	@""
	.align	4
.nv.constant0._Z17tiled_mm_unrolledPfS_S_i:
	.zero		924


//--------------------- .nv.constant0._Z8tiled_mmPfS_S_i --------------------------
	.section	.nv.constant0._Z8tiled_mmPfS_S_i,"a",@progbits
	.sectionflags	@""
	.align	4
.nv.constant0._Z8tiled_mmPfS_S_i:
	.zero		924


//--------------------- .nv.constant0._Z8naive_mmPfS_S_i --------------------------
	.section	.nv.constant0._Z8naive_mmPfS_S_i,"a",@progbits
	.sectionflags	@""
	.align	4
.nv.constant0._Z8naive_mmPfS_S_i:
	.zero		924


//--------------------- SYMBOLS --------------------------

	.type		.nv.reservedSmem.offset0,@object
	.size		.nv.reservedSmem.offset0,0x4
	.type		.nv.reservedSmem.cap,@object
	.size		.nv.reservedSmem.cap,0x4
